def attn_fwd(
    Q,
    K,
    V,
    Out,
    Lse,
    sm_scale,
    stride_qz,
    stride_qh,
    stride_qm,
    stride_qk,
    stride_kz,
    stride_kh,
    stride_kn,
    stride_kk,
    stride_vz,
    stride_vh,
    stride_vn,
    stride_vk,
    stride_oz,
    stride_oh,
    stride_om,
    stride_ok,
    seqlen_q,
    seqlen_k,
    BLOCK_M: tl.constexpr,
    BLOCK_N: tl.constexpr,
    HEAD_DIM: tl.constexpr,
    CAUSAL: tl.constexpr,
):
    start_m = tl.program_id(0)
    off_hz = tl.program_id(1)
    q_off = off_hz * stride_qh
    k_off = off_hz * stride_kh
    v_off = off_hz * stride_vh
    offs_m = start_m * BLOCK_M + tl.arange(0, BLOCK_M)
    offs_d = tl.arange(0, HEAD_DIM)
    offs_n = tl.arange(0, BLOCK_N)
    q_ptrs = Q + q_off + offs_m[:, None] * stride_qm + offs_d[None, :] * stride_qk
    k_ptrs = K + k_off + offs_d[:, None] * stride_kk + offs_n[None, :] * stride_kn
    v_ptrs = V + v_off + offs_n[:, None] * stride_vn + offs_d[None, :] * stride_vk
    m_i = tl.full([BLOCK_M], float("-inf"), dtype=tl.float32)
    l_i = tl.zeros([BLOCK_M], dtype=tl.float32) + 1.0
    acc = tl.zeros([BLOCK_M, HEAD_DIM], dtype=tl.float32)
    q = tl.load(q_ptrs)
    acc, l_i, m_i = _attn_fwd_inner(
        acc,
        l_i,
        m_i,
        q,
        k_ptrs,
        v_ptrs,
        sm_scale,
        stride_kn,
        stride_vn,
        start_m,
        seqlen_k,
        BLOCK_M,
        BLOCK_N,
        HEAD_DIM,
        CAUSAL,
    )
    acc = acc / l_i[:, None]
    lse = m_i + tl.math.log2(l_i) / 1.4426950408889634
    o_ptrs = (
        Out
        + off_hz * stride_oh
        + offs_m[:, None] * stride_om
        + offs_d[None, :] * stride_ok
    )
    tl.store(o_ptrs, acc.to(Out.dtype.element_ty))
    tl.store(Lse + off_hz * seqlen_q + offs_m, lse)

# config = {"BLOCK_M": 64, "BLOCK_N": 128, "HEAD_DIM": 64, "arch": "sm_90", "causal": true, "dtype": "fp8e4m3", "num_stages": 3, "num_warps": 4}
# arch = sm_90


// ===== COMPILED SASS (sm_90a) =====

	.target	sm_90a

	.elftype	@"ET_EXEC"


//--------------------- .note.nv.tkinfo           --------------------------
	.section	.note.nv.tkinfo,"",@"SHT_NOTE"
	.sectionflags	@"SHF_NOTE_NV_TKINFO"
	.tkinfo
        /*0018*/ 	.word	0x00000002
        /*0030*/ 	.string	""
        /*0030*/ 	.string	"ptxas"
        /*0030*/ 	.string	"Cuda compilation tools, release 13.0, V13.0.88"
        /*0030*/ 	.string	"Build cuda_13.0.r13.0/compiler.36424714_0"
        /*0030*/ 	.string	"-v  -suppress-debug-info  -lineinfo  -arch sm_90a "



//--------------------- .note.nv.cuinfo           --------------------------
	.section	.note.nv.cuinfo,"",@"SHT_NOTE"
	.sectionflags	@"SHF_NOTE_NV_CUINFO"
        /*0018*/ 	.short	0x0002
        /*001a*/ 	.short	0x005a
        /*001c*/ 	.short	0x0082
	.zero		2


//--------------------- .nv.info                  --------------------------
	.section	.nv.info,"",@"SHT_CUDA_INFO"
	.align	4


	//----- nvinfo : EIATTR_REGCOUNT
	.align		4
        /*0000*/ 	.byte	0x04, 0x2f
        /*0002*/ 	.short	(.L_2 - .L_1)
	.align		4
.L_1:
        /*0004*/ 	.word	index@(attn_fwd)
        /*0008*/ 	.word	0x000000ff


	//----- nvinfo : EIATTR_FRAME_SIZE
	.align		4
.L_2:
        /*000c*/ 	.byte	0x04, 0x11
        /*000e*/ 	.short	(.L_4 - .L_3)
	.align		4
.L_3:
        /*0010*/ 	.word	index@(attn_fwd)
        /*0014*/ 	.word	0x000002e8


	//----- nvinfo : EIATTR_MIN_STACK_SIZE
	.align		4
.L_4:
        /*0018*/ 	.byte	0x04, 0x12
        /*001a*/ 	.short	(.L_6 - .L_5)
	.align		4
.L_5:
        /*001c*/ 	.word	index@(attn_fwd)
        /*0020*/ 	.word	0x000002e8
.L_6:


//--------------------- .nv.compat                --------------------------
	.section	.nv.compat,"",@"SHT_CUDA_COMPAT_INFO"
	.align	4
        /*0000*/ 	.byte	0x02, 0x09, 0x01, 0x00, 0x02, 0x02, 0x04, 0x00, 0x02, 0x05, 0x05, 0x00, 0x03, 0x07, 0x01, 0x01
        /*0010*/ 	.byte	0x02, 0x03, 0x00, 0x00, 0x02, 0x06, 0x01, 0x00, 0x04, 0x0b, 0x08, 0x00, 0x00, 0x00, 0x00, 0x00
        /*0020*/ 	.byte	0x00, 0x00, 0x00, 0x00


//--------------------- .nv.info.attn_fwd         --------------------------
	.section	.nv.info.attn_fwd,"",@"SHT_CUDA_INFO"
	.sectionflags	@""
	.align	4


	//----- nvinfo : EIATTR_CUDA_API_VERSION
	.align		4
        /*0000*/ 	.byte	0x04, 0x37
        /*0002*/ 	.short	(.L_8 - .L_7)
.L_7:
        /*0004*/ 	.word	0x00000082


	//----- nvinfo : EIATTR_KPARAM_INFO
	.align		4
.L_8:
        /*0008*/ 	.byte	0x04, 0x17
        /*000a*/ 	.short	(.L_10 - .L_9)
.L_9:
        /*000c*/ 	.word	0x00000000
        /*0010*/ 	.short	0x0019
        /*0012*/ 	.short	0x0080
        /*0014*/ 	.byte	0x00, 0xf4, 0x21, 0x00


	//----- nvinfo : EIATTR_KPARAM_INFO
	.align		4
.L_10:
        /*0018*/ 	.byte	0x04, 0x17
        /*001a*/ 	.short	(.L_12 - .L_11)
.L_11:
        /*001c*/ 	.word	0x00000000
        /*0020*/ 	.short	0x0018
        /*0022*/ 	.short	0x0078
        /*0024*/ 	.byte	0x00, 0xf4, 0x21, 0x00


	//----- nvinfo : EIATTR_KPARAM_INFO
	.align		4
.L_12:
        /*0028*/ 	.byte	0x04, 0x17
        /*002a*/ 	.short	(.L_14 - .L_13)
.L_13:
        /*002c*/ 	.word	0x00000000
        /*0030*/ 	.short	0x0017
        /*0032*/ 	.short	0x0070
        /*0034*/ 	.byte	0x00, 0xf0, 0x11, 0x00


	//----- nvinfo : EIATTR_KPARAM_INFO
	.align		4
.L_14:
        /*0038*/ 	.byte	0x04, 0x17
        /*003a*/ 	.short	(.L_16 - .L_15)
.L_15:
        /*003c*/ 	.word	0x00000000
        /*0040*/ 	.short	0x0016
        /*0042*/ 	.short	0x006c
        /*0044*/ 	.byte	0x00, 0xf0, 0x11, 0x00


	//----- nvinfo : EIATTR_KPARAM_INFO
	.align		4
.L_16:
        /*0048*/ 	.byte	0x04, 0x17
        /*004a*/ 	.short	(.L_18 - .L_17)
.L_17:
        /*004c*/ 	.word	0x00000000
        /*0050*/ 	.short	0x0015
        /*0052*/ 	.short	0x0068
        /*0054*/ 	.byte	0x00, 0xf0, 0x11, 0x00


	//----- nvinfo : EIATTR_KPARAM_INFO
	.align		4
.L_18:
        /*0058*/ 	.byte	0x04, 0x17
        /*005a*/ 	.short	(.L_20 - .L_19)
.L_19:
        /*005c*/ 	.word	0x00000000
        /*0060*/ 	.short	0x0014
        /*0062*/ 	.short	0x0064
        /*0064*/ 	.byte	0x00, 0xf0, 0x11, 0x00


	//----- nvinfo : EIATTR_KPARAM_INFO
	.align		4
.L_20:
        /*0068*/ 	.byte	0x04, 0x17
        /*006a*/ 	.short	(.L_22 - .L_21)
.L_21:
        /*006c*/ 	.word	0x00000000
        /*0070*/ 	.short	0x0013
        /*0072*/ 	.short	0x0060
        /*0074*/ 	.byte	0x00, 0xf0, 0x11, 0x00


	//----- nvinfo : EIATTR_KPARAM_INFO
	.align		4
.L_22:
        /*0078*/ 	.byte	0x04, 0x17
        /*007a*/ 	.short	(.L_24 - .L_23)
.L_23:
        /*007c*/ 	.word	0x00000000
        /*0080*/ 	.short	0x0012
        /*0082*/ 	.short	0x005c
        /*0084*/ 	.byte	0x00, 0xf0, 0x11, 0x00


	//----- nvinfo : EIATTR_KPARAM_INFO
	.align		4
.L_24:
        /*0088*/ 	.byte	0x04, 0x17
        /*008a*/ 	.short	(.L_26 - .L_25)
.L_25:
        /*008c*/ 	.word	0x00000000
        /*0090*/ 	.short	0x0011
        /*0092*/ 	.short	0x0058
        /*0094*/ 	.byte	0x00, 0xf0, 0x11, 0x00


	//----- nvinfo : EIATTR_KPARAM_INFO
	.align		4
.L_26:
        /*0098*/ 	.byte	0x04, 0x17
        /*009a*/ 	.short	(.L_28 - .L_27)
.L_27:
        /*009c*/ 	.word	0x00000000
        /*00a0*/ 	.short	0x0010
        /*00a2*/ 	.short	0x0054
        /*00a4*/ 	.byte	0x00, 0xf0, 0x11, 0x00


	//----- nvinfo : EIATTR_KPARAM_INFO
	.align		4
.L_28:
        /*00a8*/ 	.byte	0x04, 0x17
        /*00aa*/ 	.short	(.L_30 - .L_29)
.L_29:
        /*00ac*/ 	.word	0x00000000
        /*00b0*/ 	.short	0x000f
        /*00b2*/ 	.short	0x0050
        /*00b4*/ 	.byte	0x00, 0xf0, 0x11, 0x00


	//----- nvinfo : EIATTR_KPARAM_INFO
	.align		4
.L_30:
        /*00b8*/ 	.byte	0x04, 0x17
        /*00ba*/ 	.short	(.L_32 - .L_31)
.L_31:
        /*00bc*/ 	.word	0x00000000
        /*00c0*/ 	.short	0x000e
        /*00c2*/ 	.short	0x004c
        /*00c4*/ 	.byte	0x00, 0xf0, 0x11, 0x00


	//----- nvinfo : EIATTR_KPARAM_INFO
	.align		4
.L_32:
        /*00c8*/ 	.byte	0x04, 0x17
        /*00ca*/ 	.short	(.L_34 - .L_33)
.L_33:
        /*00cc*/ 	.word	0x00000000
        /*00d0*/ 	.short	0x000d
        /*00d2*/ 	.short	0x0048
        /*00d4*/ 	.byte	0x00, 0xf0, 0x11, 0x00


	//----- nvinfo : EIATTR_KPARAM_INFO
	.align		4
.L_34:
        /*00d8*/ 	.byte	0x04, 0x17
        /*00da*/ 	.short	(.L_36 - .L_35)
.L_35:
        /*00dc*/ 	.word	0x00000000
        /*00e0*/ 	.short	0x000c
        /*00e2*/ 	.short	0x0044
        /*00e4*/ 	.byte	0x00, 0xf0, 0x11, 0x00


	//----- nvinfo : EIATTR_KPARAM_INFO
	.align		4
.L_36:
        /*00e8*/ 	.byte	0x04, 0x17
        /*00ea*/ 	.short	(.L_38 - .L_37)
.L_37:
        /*00ec*/ 	.word	0x00000000
        /*00f0*/ 	.short	0x000b
        /*00f2*/ 	.short	0x0040
        /*00f4*/ 	.byte	0x00, 0xf0, 0x11, 0x00


	//----- nvinfo : EIATTR_KPARAM_INFO
	.align		4
.L_38:
        /*00f8*/ 	.byte	0x04, 0x17
        /*00fa*/ 	.short	(.L_40 - .L_39)
.L_39:
        /*00fc*/ 	.word	0x00000000
        /*0100*/ 	.short	0x000a
        /*0102*/ 	.short	0x003c
        /*0104*/ 	.byte	0x00, 0xf0, 0x11, 0x00


	//----- nvinfo : EIATTR_KPARAM_INFO
	.align		4
.L_40:
        /*0108*/ 	.byte	0x04, 0x17
        /*010a*/ 	.short	(.L_42 - .L_41)
.L_41:
        /*010c*/ 	.word	0x00000000
        /*0110*/ 	.short	0x0009
        /*0112*/ 	.short	0x0038
        /*0114*/ 	.byte	0x00, 0xf0, 0x11, 0x00


	//----- nvinfo : EIATTR_KPARAM_INFO
	.align		4
.L_42:
        /*0118*/ 	.byte	0x04, 0x17
        /*011a*/ 	.short	(.L_44 - .L_43)
.L_43:
        /*011c*/ 	.word	0x00000000
        /*0120*/ 	.short	0x0008
        /*0122*/ 	.short	0x0034
        /*0124*/ 	.byte	0x00, 0xf0, 0x11, 0x00


	//----- nvinfo : EIATTR_KPARAM_INFO
	.align		4
.L_44:
        /*0128*/ 	.byte	0x04, 0x17
        /*012a*/ 	.short	(.L_46 - .L_45)
.L_45:
        /*012c*/ 	.word	0x00000000
        /*0130*/ 	.short	0x0007
        /*0132*/ 	.short	0x0030
        /*0134*/ 	.byte	0x00, 0xf0, 0x11, 0x00


	//----- nvinfo : EIATTR_KPARAM_INFO
	.align		4
.L_46:
        /*0138*/ 	.byte	0x04, 0x17
        /*013a*/ 	.short	(.L_48 - .L_47)
.L_47:
        /*013c*/ 	.word	0x00000000
        /*0140*/ 	.short	0x0006
        /*0142*/ 	.short	0x002c
        /*0144*/ 	.byte	0x00, 0xf0, 0x11, 0x00


	//----- nvinfo : EIATTR_KPARAM_INFO
	.align		4
.L_48:
        /*0148*/ 	.byte	0x04, 0x17
        /*014a*/ 	.short	(.L_50 - .L_49)
.L_49:
        /*014c*/ 	.word	0x00000000
        /*0150*/ 	.short	0x0005
        /*0152*/ 	.short	0x0028
        /*0154*/ 	.byte	0x00, 0xf0, 0x11, 0x00


	//----- nvinfo : EIATTR_KPARAM_INFO
	.align		4
.L_50:
        /*0158*/ 	.byte	0x04, 0x17
        /*015a*/ 	.short	(.L_52 - .L_51)
.L_51:
        /*015c*/ 	.word	0x00000000
        /*0160*/ 	.short	0x0004
        /*0162*/ 	.short	0x0020
        /*0164*/ 	.byte	0x00, 0xf4, 0x21, 0x00


	//----- nvinfo : EIATTR_KPARAM_INFO
	.align		4
.L_52:
        /*0168*/ 	.byte	0x04, 0x17
        /*016a*/ 	.short	(.L_54 - .L_53)
.L_53:
        /*016c*/ 	.word	0x00000000
        /*0170*/ 	.short	0x0003
        /*0172*/ 	.short	0x0018
        /*0174*/ 	.byte	0x00, 0xf4, 0x21, 0x00


	//----- nvinfo : EIATTR_KPARAM_INFO
	.align		4
.L_54:
        /*0178*/ 	.byte	0x04, 0x17
        /*017a*/ 	.short	(.L_56 - .L_55)
.L_55:
        /*017c*/ 	.word	0x00000000
        /*0180*/ 	.short	0x0002
        /*0182*/ 	.short	0x0010
        /*0184*/ 	.byte	0x00, 0xf4, 0x21, 0x00


	//----- nvinfo : EIATTR_KPARAM_INFO
	.align		4
.L_56:
        /*0188*/ 	.byte	0x04, 0x17
        /*018a*/ 	.short	(.L_58 - .L_57)
.L_57:
        /*018c*/ 	.word	0x00000000
        /*0190*/ 	.short	0x0001
        /*0192*/ 	.short	0x0008
        /*0194*/ 	.byte	0x00, 0xf4, 0x21, 0x00


	//----- nvinfo : EIATTR_KPARAM_INFO
	.align		4
.L_58:
        /*0198*/ 	.byte	0x04, 0x17
        /*019a*/ 	.short	(.L_60 - .L_59)
.L_59:
        /*019c*/ 	.word	0x00000000
        /*01a0*/ 	.short	0x0000
        /*01a2*/ 	.short	0x0000
        /*01a4*/ 	.byte	0x00, 0xf4, 0x21, 0x00


	//----- nvinfo : EIATTR_SPARSE_MMA_MASK
	.align		4
.L_60:
        /*01a8*/ 	.byte	0x03, 0x50
        /*01aa*/ 	.short	0x0000


	//----- nvinfo : EIATTR_MAXREG_COUNT
	.align		4
        /*01ac*/ 	.byte	0x03, 0x1b
        /*01ae*/ 	.short	0x00ff


	//----- nvinfo : EIATTR_NUM_BARRIERS
	.align		4
        /*01b0*/ 	.byte	0x02, 0x4c
        /*01b2*/ 	.byte	0x01
	.zero		1


	//----- nvinfo : EIATTR_ANNOTATIONS
	.align		4
        /*01b4*/ 	.byte	0x04, 0x55
        /*01b6*/ 	.short	(.L_62 - .L_61)


	//   ....[0]....
.L_61:
        /*01b8*/ 	.word	0x00000001
        /*01bc*/ 	.byte	0xc0, 0x15, 0x00, 0x00, 0x01, 0x00, 0x00, 0x00, 0x40, 0x16, 0x00, 0x00, 0x01, 0x00, 0x00, 0x00
        /* <DEDUP_REMOVED lines=184> */
        /*0d4c*/ 	.byte	0xf0, 0x6a, 0x00, 0x00, 0x01, 0x00, 0x00, 0x00, 0x10, 0x6b, 0x00, 0x00


	//----- nvinfo : EIATTR_MERCURY_ISA_VERSION
	.align		4
.L_62:
        /*0d58*/ 	.byte	0x03, 0x5f
        /*0d5a*/ 	.short	0x0101


	//----- nvinfo : EIATTR_COOP_GROUP_MASK_REGIDS
	.align		4
        /*0d5c*/ 	.byte	0x04, 0x29
        /*0d5e*/ 	.short	(.L_64 - .L_63)


	//   ....[0]....
.L_63:
        /*0d60*/ 	.word	0xffffffff


	//   ....[1]....
        /*0d64*/ 	.word	0xffffffff


	//   ....[2]....
        /*0d68*/ 	.word	0xffffffff


	//   ....[3]....
        /*0d6c*/ 	.word	0xffffffff


	//   ....[4]....
        /*0d70*/ 	.word	0xffffffff


	//   ....[5]....
        /*0d74*/ 	.word	0xffffffff


	//   ....[6]....
        /*0d78*/ 	.word	0xffffffff


	//   ....[7]....
        /*0d7c*/ 	.word	0xffffffff


	//   ....[8]....
        /*0d80*/ 	.word	0xffffffff


	//   ....[9]....
        /*0d84*/ 	.word	0xffffffff


	//   ....[10]....
        /*0d88*/ 	.word	0xffffffff


	//   ....[11]....
        /*0d8c*/ 	.word	0xffffffff


	//   ....[12]....
        /*0d90*/ 	.word	0xffffffff


	//   ....[13]....
        /*0d94*/ 	.word	0xffffffff


	//   ....[14]....
        /*0d98*/ 	.word	0xffffffff


	//   ....[15]....
        /*0d9c*/ 	.word	0xffffffff


	//   ....[16]....
        /*0da0*/ 	.word	0xffffffff


	//   ....[17]....
        /*0da4*/ 	.word	0xffffffff


	//   ....[18]....
        /*0da8*/ 	.word	0xffffffff


	//   ....[19]....
        /*0dac*/ 	.word	0xffffffff


	//   ....[20]....
        /*0db0*/ 	.word	0xffffffff


	//   ....[21]....
        /*0db4*/ 	.word	0xffffffff


	//   ....[22]....
        /*0db8*/ 	.word	0xffffffff


	//   ....[23]....
        /*0dbc*/ 	.word	0xffffffff


	//----- nvinfo : EIATTR_COOP_GROUP_INSTR_OFFSETS
	.align		4
.L_64:
        /*0dc0*/ 	.byte	0x04, 0x28
        /*0dc2*/ 	.short	(.L_66 - .L_65)


	//   ....[0]....
.L_65:
        /*0dc4*/ 	.word	0x000070f0


	//   ....[1]....
        /*0dc8*/ 	.word	0x00007140


	//   ....[2]....
        /*0dcc*/ 	.word	0x00007960


	//   ....[3]....
        /*0dd0*/ 	.word	0x000079b0


	//   ....[4]....
        /*0dd4*/ 	.word	0x000088e0


	//   ....[5]....
        /*0dd8*/ 	.word	0x00008910


	//   ....[6]....
        /*0ddc*/ 	.word	0x00008940


	//   ....[7]....
        /*0de0*/ 	.word	0x00008960


	//   ....[8]....
        /*0de4*/ 	.word	0x00008980


	//   ....[9]....
        /*0de8*/ 	.word	0x00008990


	//   ....[10]....
        /*0dec*/ 	.word	0x000089a0


	//   ....[11]....
        /*0df0*/ 	.word	0x000089b0


	//   ....[12]....
        /*0df4*/ 	.word	0x000089c0


	//   ....[13]....
        /*0df8*/ 	.word	0x000089d0


	//   ....[14]....
        /*0dfc*/ 	.word	0x000089e0


	//   ....[15]....
        /*0e00*/ 	.word	0x000089f0


	//   ....[16]....
        /*0e04*/ 	.word	0x00008cc0


	//   ....[17]....
        /*0e08*/ 	.word	0x00008ce0


	//   ....[18]....
        /*0e0c*/ 	.word	0x00008cf0


	//   ....[19]....
        /*0e10*/ 	.word	0x00008d10


	//   ....[20]....
        /*0e14*/ 	.word	0x000094a0


	//   ....[21]....
        /*0e18*/ 	.word	0x000094b0


	//   ....[22]....
        /*0e1c*/ 	.word	0x00009500


	//   ....[23]....
        /*0e20*/ 	.word	0x00009510


	//----- nvinfo : EIATTR_EXIT_INSTR_OFFSETS
	.align		4
.L_66:
        /*0e24*/ 	.byte	0x04, 0x1c
        /*0e26*/ 	.short	(.L_68 - .L_67)


	//   ....[0]....
.L_67:
        /*0e28*/ 	.word	0x0000b570


	//   ....[1]....
        /*0e2c*/ 	.word	0x0000b5a0


	//----- nvinfo : EIATTR_REQNTID
	.align		4
.L_68:
        /*0e30*/ 	.byte	0x04, 0x10
        /*0e32*/ 	.short	(.L_70 - .L_69)
.L_69:
        /*0e34*/ 	.word	0x00000080
        /*0e38*/ 	.word	0x00000001
        /*0e3c*/ 	.word	0x00000001


	//----- nvinfo : EIATTR_CBANK_PARAM_SIZE
	.align		4
.L_70:
        /*0e40*/ 	.byte	0x03, 0x19
        /*0e42*/ 	.short	0x0088


	//----- nvinfo : EIATTR_PARAM_CBANK
	.align		4
        /*0e44*/ 	.byte	0x04, 0x0a
        /*0e46*/ 	.short	(.L_72 - .L_71)
	.align		4
.L_71:
        /*0e48*/ 	.word	index@(.nv.constant0.attn_fwd)
        /*0e4c*/ 	.short	0x0210
        /*0e4e*/ 	.short	0x0088


	//----- nvinfo : EIATTR_SW_WAR
	.align		4
.L_72:
        /*0e50*/ 	.byte	0x04, 0x36
        /*0e52*/ 	.short	(.L_74 - .L_73)
.L_73:
        /*0e54*/ 	.word	0x00000008
.L_74:


//--------------------- .nv.callgraph             --------------------------
	.section	.nv.callgraph,"",@"SHT_CUDA_CALLGRAPH"
	.align	4
	.sectionentsize	8
	.align		4
        /*0000*/ 	.word	0x00000000
	.align		4
        /*0004*/ 	.word	0xffffffff
	.align		4
        /*0008*/ 	.word	0x00000000
	.align		4
        /*000c*/ 	.word	0xfffffffe
	.align		4
        /*0010*/ 	.word	0x00000000
	.align		4
        /*0014*/ 	.word	0xfffffffd
	.align		4
        /*0018*/ 	.word	0x00000000
	.align		4
        /*001c*/ 	.word	0xfffffffc


//--------------------- .nv.constant4             --------------------------
	.section	.nv.constant4,"a",@progbits
	.align	8
	.align		8
.nv.constant4:
        /*0000*/ 	.dword	_$_str


//--------------------- .text.attn_fwd            --------------------------
	.section	.text.attn_fwd,"ax",@progbits
	.align	128
        .global         attn_fwd
        .type           attn_fwd,@function
        .size           attn_fwd,(.L_x_3 - attn_fwd)
        .other          attn_fwd,@"STO_CUDA_ENTRY STV_DEFAULT"
attn_fwd:
.text.attn_fwd:
[----:B------:R-:W0:Y:S01]  /*0000*/  LDC R1, c[0x0][0x28] ;  /* 0x00000a00ff017b82 */ /* 0x000e220000000800 */
[----:B------:R-:W1:Y:S07]  /*0010*/  S2R R0, SR_CTAID.X ;  /* 0x0000000000007919 */ /* 0x000e6e0000002500 */
[----:B------:R-:W2:Y:S01]  /*0020*/  S2UR UR16, SR_CTAID.Y ;  /* 0x00000000001079c3 */ /* 0x000ea20000002600 */
[----:B------:R-:W-:Y:S01]  /*0030*/  ULDC.64 UR4, c[0x0][0x240] ;  /* 0x0000900000047ab9 */ /* 0x000fe20000000a00 */
[----:B------:R-:W-:Y:S01]  /*0040*/  ULDC.64 UR20, c[0x0][0x208] ;  /* 0x0000820000147ab9 */ /* 0x000fe20000000a00 */
[----:B------:R-:W3:Y:S01]  /*0050*/  S2R R3, SR_TID.X ;  /* 0x0000000000037919 */ /* 0x000ee20000002100 */
[----:B0-----:R-:W-:-:S04]  /*0060*/  VIADD R1, R1, 0xfffffd18 ;  /* 0xfffffd1801017836 */ /* 0x001fc80000000000 */
[----:B------:R-:W0:Y:S08]  /*0070*/  LDC.64 R50, c[0x0][0x210] ;  /* 0x00008400ff327b82 */ /* 0x000e300000000a00 */
[----:B------:R-:W4:Y:S01]  /*0080*/  LDC R54, c[0x0][0x248] ;  /* 0x00009200ff367b82 */ /* 0x000f220000000800 */
[----:B--2---:R-:W-:Y:S01]  /*0090*/  UIMAD UR4, UR16, UR4, URZ ;  /* 0x00000004100472a4 */ /* 0x004fe2000f8e023f */
[----:B-1----:R-:W-:Y:S01]  /*00a0*/  IMAD.SHL.U32 R0, R0, 0x40, RZ ;  /* 0x0000004000007824 */ /* 0x002fe200078e00ff */
[----:B---3--:R-:W-:-:S04]  /*00b0*/  SHF.R.U32.HI R22, RZ, 0x6, R3 ;  /* 0x00000006ff167819 */ /* 0x008fc80000011603 */
[----:B------:R-:W-:Y:S02]  /*00c0*/  LOP3.LUT R2, R0, 0x3f, R3, 0xf8, !PT ;  /* 0x0000003f00027812 */ /* 0x000fe400078ef803 */
[----:B------:R-:W-:Y:S02]  /*00d0*/  SGXT.U32 R22, R22, 0x1 ;  /* 0x000000011616781a */ /* 0x000fe40000000000 */
[----:B------:R-:W-:Y:S01]  /*00e0*/  LEA.HI R4, R3, 0xe, RZ, 0x1a ;  /* 0x0000000e03047811 */ /* 0x000fe200078fd0ff */
[----:B------:R-:W-:Y:S01]  /*00f0*/  IMAD R5, R2, UR5, RZ ;  /* 0x0000000502057c24 */ /* 0x000fe2000f8e02ff */
[----:B------:R-:W-:Y:S01]  /*0100*/  USHF.R.S32.HI UR5, URZ, 0x1f, UR4 ;  /* 0x0000001f3f057899 */ /* 0x000fe20008011404 */
[-C--:B----4-:R-:W-:Y:S02]  /*0110*/  IMAD R2, R22, R54.reuse, RZ ;  /* 0x0000003616027224 */ /* 0x090fe400078e02ff */
[----:B------:R-:W-:Y:S01]  /*0120*/  IMAD R7, R4, R54, RZ ;  /* 0x0000003604077224 */ /* 0x000fe200078e02ff */
[----:B0-----:R-:W-:-:S02]  /*0130*/  IADD3 R50, P0, P1, R5, UR4, R50 ;  /* 0x0000000405327c10 */ /* 0x001fc4000f91e032 */
[----:B------:R-:W-:Y:S01]  /*0140*/  SHF.R.S32.HI R6, RZ, 0x1f, R5 ;  /* 0x0000001fff067819 */ /* 0x000fe20000011405 */
[----:B------:R-:W-:-:S03]  /*0150*/  IMAD R5, R54, 0x2, R2 ;  /* 0x0000000236057824 */ /* 0x000fc600078e0202 */
[----:B------:R-:W-:Y:S02]  /*0160*/  IADD3.X R52, R6, UR5, R51, P0, P1 ;  /* 0x0000000506347c10 */ /* 0x000fe400087e2433 */
[C---:B------:R-:W-:Y:S02]  /*0170*/  IADD3 R8, P0, R2.reuse, R50, RZ ;  /* 0x0000003202087210 */ /* 0x040fe40007f1e0ff */
[C---:B------:R-:W-:Y:S02]  /*0180*/  LEA.HI R6, R3.reuse, 0x1e, RZ, 0x1a ;  /* 0x0000001e03067811 */ /* 0x040fe400078fd0ff */
[----:B------:R-:W-:Y:S02]  /*0190*/  LEA.HI.X.SX32 R9, R2, R52, 0x1, P0 ;  /* 0x0000003402097211 */ /* 0x000fe400000f0eff */
[----:B------:R-:W-:Y:S01]  /*01a0*/  LEA.HI R2, R3, 0x2e, RZ, 0x1a ;  /* 0x0000002e03027811 */ /* 0x000fe200078fd0ff */
[----:B------:R-:W-:Y:S01]  /*01b0*/  IMAD R12, R6, R54, RZ ;  /* 0x00000036060c7224 */ /* 0x000fe200078e02ff */
[-C--:B------:R-:W-:Y:S01]  /*01c0*/  IADD3 R10, P1, R5, R50.reuse, RZ ;  /* 0x00000032050a7210 */ /* 0x080fe20007f3e0ff */
[----:B------:R0:W2:Y:S01]  /*01d0*/  LDG.E.U8 R23, desc[UR20][R8.64] ;  /* 0x0000001408177981 */ /* 0x0000a2000c1e1100 */
[----:B------:R-:W-:Y:S01]  /*01e0*/  IADD3 R14, P0, R7, R50, RZ ;  /* 0x00000032070e7210 */ /* 0x000fe20007f1e0ff */
[----:B------:R-:W-:Y:S01]  /*01f0*/  IMAD R13, R2, R54, RZ ;  /* 0x00000036020d7224 */ /* 0x000fe200078e02ff */
[-C--:B------:R-:W-:Y:S01]  /*0200*/  LEA.HI.X.SX32 R11, R5, R52.reuse, 0x1, P1 ;  /* 0x00000034050b7211 */ /* 0x080fe200008f0eff */
[----:B------:R-:W-:Y:S01]  /*0210*/  IMAD R5, R54, 0x2, R5 ;  /* 0x0000000236057824 */ /* 0x000fe200078e0205 */
[----:B------:R-:W-:-:S02]  /*0220*/  LEA.HI.X.SX32 R15, R7, R52, 0x1, P0 ;  /* 0x00000034070f7211 */ /* 0x000fc400000f0eff */
[-C--:B------:R-:W-:Y:S01]  /*0230*/  IADD3 R16, P1, R12, R50.reuse, RZ ;  /* 0x000000320c107210 */ /* 0x080fe20007f3e0ff */
[----:B------:R1:W3:Y:S01]  /*0240*/  LDG.E.U8 R25, desc[UR20][R10.64] ;  /* 0x000000140a197981 */ /* 0x0002e2000c1e1100 */
[C---:B------:R-:W-:Y:S01]  /*0250*/  IADD3 R18, P0, R13.reuse, R50, RZ ;  /* 0x000000320d127210 */ /* 0x040fe20007f1e0ff */
[----:B------:R-:W-:Y:S01]  /*0260*/  IMAD R7, R54, 0x2, R5 ;  /* 0x0000000236077824 */ /* 0x000fe200078e0205 */
[-C--:B------:R-:W-:Y:S01]  /*0270*/  LEA.HI.X.SX32 R17, R12, R52.reuse, 0x1, P1 ;  /* 0x000000340c117211 */ /* 0x080fe200008f0eff */
[----:B------:R4:W5:Y:S01]  /*0280*/  LDG.E.U8 R31, desc[UR20][R14.64] ;  /* 0x000000140e1f7981 */ /* 0x000962000c1e1100 */
[----:B------:R-:W-:Y:S02]  /*0290*/  LEA.HI.X.SX32 R19, R13, R52, 0x1, P0 ;  /* 0x000000340d137211 */ /* 0x000fe400000f0eff */
[C---:B------:R-:W-:Y:S01]  /*02a0*/  IADD3 R12, P0, R5.reuse, R50, RZ ;  /* 0x00000032050c7210 */ /* 0x040fe20007f1e0ff */
[----:B------:R4:W5:Y:S03]  /*02b0*/  LDG.E.U8 R39, desc[UR20][R16.64] ;  /* 0x0000001410277981 */ /* 0x000966000c1e1100 */
[----:B------:R-:W-:Y:S01]  /*02c0*/  LEA.HI.X.SX32 R13, R5, R52, 0x1, P0 ;  /* 0x00000034050d7211 */ /* 0x000fe200000f0eff */
[C---:B------:R-:W-:Y:S01]  /*02d0*/  IMAD R5, R54.reuse, 0x2, R7 ;  /* 0x0000000236057824 */ /* 0x040fe200078e0207 */
[C---:B0-----:R-:W-:Y:S01]  /*02e0*/  IADD3 R8, P0, R7.reuse, R50, RZ ;  /* 0x0000003207087210 */ /* 0x041fe20007f1e0ff */
[----:B------:R0:W5:Y:S03]  /*02f0*/  LDG.E.U8 R47, desc[UR20][R18.64] ;  /* 0x00000014122f7981 */ /* 0x000166000c1e1100 */
[----:B------:R-:W-:Y:S01]  /*0300*/  LEA.HI.X.SX32 R9, R7, R52, 0x1, P0 ;  /* 0x0000003407097211 */ /* 0x000fe200000f0eff */
[C---:B------:R-:W-:Y:S01]  /*0310*/  IMAD R7, R54.reuse, 0x2, R5 ;  /* 0x0000000236077824 */ /* 0x040fe200078e0205 */
[C---:B-1----:R-:W-:Y:S01]  /*0320*/  IADD3 R10, P0, R5.reuse, R50, RZ ;  /* 0x00000032050a7210 */ /* 0x042fe20007f1e0ff */
[----:B------:R1:W5:Y:S03]  /*0330*/  LDG.E.U8 R26, desc[UR20][R12.64] ;  /* 0x000000140c1a7981 */ /* 0x000366000c1e1100 */
[----:B------:R-:W-:Y:S01]  /*0340*/  LEA.HI.X.SX32 R11, R5, R52, 0x1, P0 ;  /* 0x00000034050b7211 */ /* 0x000fe200000f0eff */
[C---:B------:R-:W-:Y:S01]  /*0350*/  IMAD R5, R54.reuse, 0x2, R7 ;  /* 0x0000000236057824 */ /* 0x040fe200078e0207 */
[C---:B----4-:R-:W-:Y:S01]  /*0360*/  IADD3 R14, P0, R7.reuse, R50, RZ ;  /* 0x00000032070e7210 */ /* 0x050fe20007f1e0ff */
[----:B------:R4:W5:Y:S03]  /*0370*/  LDG.E.U8 R27, desc[UR20][R8.64] ;  /* 0x00000014081b7981 */ /* 0x000966000c1e1100 */
[----:B------:R-:W-:Y:S01]  /*0380*/  LEA.HI.X.SX32 R15, R7, R52, 0x1, P0 ;  /* 0x00000034070f7211 */ /* 0x000fe200000f0eff */
[C---:B------:R-:W-:Y:S01]  /*0390*/  IMAD R7, R54.reuse, 0x4, R5 ;  /* 0x0000000436077824 */ /* 0x040fe200078e0205 */
[C---:B------:R-:W-:Y:S01]  /*03a0*/  IADD3 R16, P0, R5.reuse, R50, RZ ;  /* 0x0000003205107210 */ /* 0x040fe20007f1e0ff */
[----:B------:R4:W5:Y:S02]  /*03b0*/  LDG.E.U8 R28, desc[UR20][R10.64] ;  /* 0x000000140a1c7981 */ /* 0x000964000c1e1100 */
[C---:B------:R-:W-:Y:S01]  /*03c0*/  IMAD R20, R54.reuse, 0x2, R7 ;  /* 0x0000000236147824 */ /* 0x040fe200078e0207 */
[----:B------:R-:W-:Y:S01]  /*03d0*/  LEA.HI.X.SX32 R17, R5, R52, 0x1, P0 ;  /* 0x0000003405117211 */ /* 0x000fe200000f0eff */
[----:B------:R4:W5:Y:S01]  /*03e0*/  LDG.E.U8 R29, desc[UR20][R14.64] ;  /* 0x000000140e1d7981 */ /* 0x000962000c1e1100 */
[CC--:B0-----:R-:W-:Y:S01]  /*03f0*/  IADD3 R18, P1, R7.reuse, R50.reuse, RZ ;  /* 0x0000003207127210 */ /* 0x0c1fe20007f3e0ff */
[----:B------:R-:W-:Y:S01]  /*0400*/  IMAD R5, R54, 0x2, R20 ;  /* 0x0000000236057824 */ /* 0x000fe200078e0214 */
[----:B-1----:R-:W-:Y:S01]  /*0410*/  IADD3 R12, P0, R20, R50, RZ ;  /* 0x00000032140c7210 */ /* 0x002fe20007f1e0ff */
[----:B------:R0:W5:Y:S01]  /*0420*/  LDG.E.U8 R30, desc[UR20][R16.64] ;  /* 0x00000014101e7981 */ /* 0x000162000c1e1100 */
[----:B------:R-:W-:-:S02]  /*0430*/  LEA.HI.X.SX32 R19, R7, R52, 0x1, P1 ;  /* 0x0000003407137211 */ /* 0x000fc400008f0eff */
[----:B------:R-:W-:Y:S01]  /*0440*/  LEA.HI.X.SX32 R13, R20, R52, 0x1, P0 ;  /* 0x00000034140d7211 */ /* 0x000fe200000f0eff */
[C---:B------:R-:W-:Y:S01]  /*0450*/  IMAD R7, R54.reuse, 0x2, R5 ;  /* 0x0000000236077824 */ /* 0x040fe200078e0205 */
[C---:B----4-:R-:W-:Y:S01]  /*0460*/  IADD3 R8, P0, R5.reuse, R50, RZ ;  /* 0x0000003205087210 */ /* 0x050fe20007f1e0ff */
[----:B------:R-:W4:Y:S03]  /*0470*/  LDG.E.U8 R32, desc[UR20][R18.64] ;  /* 0x0000001412207981 */ /* 0x000f26000c1e1100 */
[----:B------:R-:W-:Y:S01]  /*0480*/  LEA.HI.X.SX32 R9, R5, R52, 0x1, P0 ;  /* 0x0000003405097211 */ /* 0x000fe200000f0eff */
[C---:B------:R-:W-:Y:S01]  /*0490*/  IMAD R5, R54.reuse, 0x2, R7 ;  /* 0x0000000236057824 */ /* 0x040fe200078e0207 */
[-C--:B------:R-:W-:Y:S01]  /*04a0*/  IADD3 R10, P0, R7, R50.reuse, RZ ;  /* 0x00000032070a7210 */ /* 0x080fe20007f1e0ff */
[----:B------:R1:W4:Y:S02]  /*04b0*/  LDG.E.U8 R33, desc[UR20][R12.64] ;  /* 0x000000140c217981 */ /* 0x000324000c1e1100 */
[----:B------:R-:W-:Y:S01]  /*04c0*/  IMAD R20, R54, 0x2, R5 ;  /* 0x0000000236147824 */ /* 0x000fe200078e0205 */
[----:B------:R-:W-:Y:S01]  /*04d0*/  IADD3 R14, P1, R5, R50, RZ ;  /* 0x00000032050e7210 */ /* 0x000fe20007f3e0ff */
[----:B------:R1:W4:Y:S01]  /*04e0*/  LDG.E.U8 R34, desc[UR20][R8.64] ;  /* 0x0000001408227981 */ /* 0x000322000c1e1100 */
[----:B------:R-:W-:-:S02]  /*04f0*/  LEA.HI.X.SX32 R11, R7, R52, 0x1, P0 ;  /* 0x00000034070b7211 */ /* 0x000fc400000f0eff */
[----:B------:R-:W-:Y:S01]  /*0500*/  LEA.HI.X.SX32 R15, R5, R52, 0x1, P1 ;  /* 0x00000034050f7211 */ /* 0x000fe200008f0eff */
[----:B------:R-:W-:Y:S01]  /*0510*/  IMAD R5, R54, 0x2, R20 ;  /* 0x0000000236057824 */ /* 0x000fe200078e0214 */
[C---:B0-----:R-:W-:Y:S01]  /*0520*/  IADD3 R16, P0, R20.reuse, R50, RZ ;  /* 0x0000003214107210 */ /* 0x041fe20007f1e0ff */
[----:B------:R0:W4:Y:S03]  /*0530*/  LDG.E.U8 R35, desc[UR20][R10.64] ;  /* 0x000000140a237981 */ /* 0x000126000c1e1100 */
[----:B------:R-:W-:Y:S01]  /*0540*/  LEA.HI.X.SX32 R17, R20, R52, 0x1, P0 ;  /* 0x0000003414117211 */ /* 0x000fe200000f0eff */
[C---:B------:R-:W-:Y:S01]  /*0550*/  IMAD R7, R54.reuse, 0x4, R5 ;  /* 0x0000000436077824 */ /* 0x040fe200078e0205 */
[C---:B-1----:R-:W-:Y:S01]  /*0560*/  IADD3 R12, P0, R5.reuse, R50, RZ ;  /* 0x00000032050c7210 */ /* 0x042fe20007f1e0ff */
[----:B------:R1:W4:Y:S03]  /*0570*/  LDG.E.U8 R36, desc[UR20][R14.64] ;  /* 0x000000140e247981 */ /* 0x000326000c1e1100 */
[----:B------:R-:W-:Y:S01]  /*0580*/  LEA.HI.X.SX32 R13, R5, R52, 0x1, P0 ;  /* 0x00000034050d7211 */ /* 0x000fe200000f0eff */
[C---:B------:R-:W-:Y:S01]  /*0590*/  IMAD R5, R54.reuse, 0x2, R7 ;  /* 0x0000000236057824 */ /* 0x040fe200078e0207 */
[-C--:B------:R-:W-:Y:S01]  /*05a0*/  IADD3 R8, P0, R7, R50.reuse, RZ ;  /* 0x0000003207087210 */ /* 0x080fe20007f1e0ff */
[----:B------:R-:W4:Y:S02]  /*05b0*/  LDG.E.U8 R37, desc[UR20][R16.64] ;  /* 0x0000001410257981 */ /* 0x000f24000c1e1100 */
        /* <DEDUP_REMOVED lines=11> */
[----:B------:R-:W4:Y:S03]  /*0670*/  LDG.E.U8 R41, desc[UR20][R18.64] ;  /* 0x0000001412297981 */ /* 0x000f26000c1e1100 */
[----:B------:R-:W-:Y:S01]  /*0680*/  LEA.HI.X.SX32 R15, R5, R52, 0x1, P0 ;  /* 0x00000034050f7211 */ /* 0x000fe200000f0eff */
[C---:B------:R-:W-:Y:S01]  /*0690*/  IMAD R5, R54.reuse, 0x2, R7 ;  /* 0x0000000236057824 */ /* 0x040fe200078e0207 */
[-C--:B------:R-:W-:Y:S01]  /*06a0*/  IADD3 R12, P0, R7, R50.reuse, RZ ;  /* 0x00000032070c7210 */ /* 0x080fe20007f1e0ff */
[----:B------:R1:W4:Y:S02]  /*06b0*/  LDG.E.U8 R42, desc[UR20][R10.64] ;  /* 0x000000140a2a7981 */ /* 0x000324000c1e1100 */
[----:B------:R-:W-:Y:S01]  /*06c0*/  IMAD R20, R54, 0x2, R5 ;  /* 0x0000000236147824 */ /* 0x000fe200078e0205 */
[----:B------:R-:W-:Y:S01]  /*06d0*/  IADD3 R16, P1, R5, R50, RZ ;  /* 0x0000003205107210 */ /* 0x000fe20007f3e0ff */
[----:B------:R-:W4:Y:S01]  /*06e0*/  LDG.E.U8 R43, desc[UR20][R14.64] ;  /* 0x000000140e2b7981 */ /* 0x000f22000c1e1100 */
[----:B------:R-:W-:-:S02]  /*06f0*/  LEA.HI.X.SX32 R13, R7, R52, 0x1, P0 ;  /* 0x00000034070d7211 */ /* 0x000fc400000f0eff */
[----:B------:R-:W-:Y:S01]  /*0700*/  LEA.HI.X.SX32 R17, R5, R52, 0x1, P1 ;  /* 0x0000003405117211 */ /* 0x000fe200008f0eff */
[----:B------:R-:W-:Y:S01]  /*0710*/  IMAD R5, R54, 0x4, R20 ;  /* 0x0000000436057824 */ /* 0x000fe200078e0214 */
[----:B0-----:R-:W-:Y:S01]  /*0720*/  IADD3 R8, P0, R20, R50, RZ ;  /* 0x0000003214087210 */ /* 0x001fe20007f1e0ff */
[----:B------:R0:W4:Y:S02]  /*0730*/  LDG.E.U8 R44, desc[UR20][R12.64] ;  /* 0x000000140c2c7981 */ /* 0x000124000c1e1100 */
[----:B------:R-:W-:Y:S01]  /*0740*/  IMAD R7, R54, 0x2, R5 ;  /* 0x0000000236077824 */ /* 0x000fe200078e0205 */
[----:B------:R-:W-:Y:S01]  /*0750*/  LEA.HI.X.SX32 R9, R20, R52, 0x1, P0 ;  /* 0x0000003414097211 */ /* 0x000fe200000f0eff */
[----:B------:R-:W4:Y:S01]  /*0760*/  LDG.E.U8 R45, desc[UR20][R16.64] ;  /* 0x00000014102d7981 */ /* 0x000f22000c1e1100 */
[----:B-1----:R-:W-:Y:S02]  /*0770*/  IADD3 R10, P0, R5, R50, RZ ;  /* 0x00000032050a7210 */ /* 0x002fe40007f1e0ff */
[----:B------:R-:W-:Y:S01]  /*0780*/  LEA.HI R24, R3, 0x3e, RZ, 0x1a ;  /* 0x0000003e03187811 */ /* 0x000fe200078fd0ff */
[----:B------:R1:W4:Y:S01]  /*0790*/  LDG.E.U8 R46, desc[UR20][R8.64] ;  /* 0x00000014082e7981 */ /* 0x000322000c1e1100 */
[----:B------:R-:W-:Y:S01]  /*07a0*/  LEA.HI.X.SX32 R11, R5, R52, 0x1, P0 ;  /* 0x00000034050b7211 */ /* 0x000fe200000f0eff */
[----:B------:R-:W-:Y:S01]  /*07b0*/  IMAD R5, R54, 0x2, R7 ;  /* 0x0000000236057824 */ /* 0x000fe200078e0207 */
[----:B------:R-:W-:Y:S01]  /*07c0*/  IADD3 R18, P0, R7, R50, RZ ;  /* 0x0000003207127210 */ /* 0x000fe20007f1e0ff */
[----:B------:R-:W-:-:S02]  /*07d0*/  IMAD R21, R24, R54, RZ ;  /* 0x0000003618157224 */ /* 0x000fc400078e02ff */
[----:B------:R1:W4:Y:S01]  /*07e0*/  LDG.E.U8 R48, desc[UR20][R10.64] ;  /* 0x000000140a307981 */ /* 0x000322000c1e1100 */
[----:B------:R-:W-:Y:S01]  /*07f0*/  LEA.HI.X.SX32 R19, R7, R52, 0x1, P0 ;  /* 0x0000003407137211 */ /* 0x000fe200000f0eff */
[C---:B------:R-:W-:Y:S01]  /*0800*/  IMAD R7, R54.reuse, 0x2, R5 ;  /* 0x0000000236077824 */ /* 0x040fe200078e0205 */
[-C--:B0-----:R-:W-:Y:S02]  /*0810*/  IADD3 R12, P0, R5, R50.reuse, RZ ;  /* 0x00000032050c7210 */ /* 0x081fe40007f1e0ff */
[----:B------:R-:W-:Y:S01]  /*0820*/  IADD3 R20, P2, R21, R50, RZ ;  /* 0x0000003215147210 */ /* 0x000fe20007f5e0ff */
[----:B------:R-:W4:Y:S01]  /*0830*/  LDG.E.U8 R18, desc[UR20][R18.64] ;  /* 0x0000001412127981 */ /* 0x000f22000c1e1100 */
[----:B------:R-:W-:Y:S01]  /*0840*/  LEA.HI.X.SX32 R13, R5, R52, 0x1, P0 ;  /* 0x00000034050d7211 */ /* 0x000fe200000f0eff */
[C---:B------:R-:W-:Y:S01]  /*0850*/  IMAD R5, R54.reuse, 0x2, R7 ;  /* 0x0000000236057824 */ /* 0x040fe200078e0207 */
[----:B------:R-:W-:Y:S02]  /*0860*/  IADD3 R14, P0, R7, R50, RZ ;  /* 0x00000032070e7210 */ /* 0x000fe40007f1e0ff */
[-C--:B------:R-:W-:Y:S01]  /*0870*/  LEA.HI.X.SX32 R21, R21, R52.reuse, 0x1, P2 ;  /* 0x0000003415157211 */ /* 0x080fe200010f0eff */
[----:B------:R-:W4:Y:S01]  /*0880*/  LDG.E.U8 R12, desc[UR20][R12.64] ;  /* 0x000000140c0c7981 */ /* 0x000f22000c1e1100 */
[----:B------:R-:W-:Y:S01]  /*0890*/  LEA.HI.X.SX32 R15, R7, R52, 0x1, P0 ;  /* 0x00000034070f7211 */ /* 0x000fe200000f0eff */
[C---:B------:R-:W-:Y:S01]  /*08a0*/  IMAD R7, R54.reuse, 0x2, R5 ;  /* 0x0000000236077824 */ /* 0x040fe200078e0205 */
[C---:B-1----:R-:W-:Y:S01]  /*08b0*/  IADD3 R8, P0, R5.reuse, R50, RZ ;  /* 0x0000003205087210 */ /* 0x042fe20007f1e0ff */
[----:B------:R-:W4:Y:S02]  /*08c0*/  LDG.E.U8 R20, desc[UR20][R20.64] ;  /* 0x0000001414147981 */ /* 0x000f24000c1e1100 */
[----:B------:R-:W-:Y:S01]  /*08d0*/  IMAD R17, R54, 0x2, R7 ;  /* 0x0000000236117824 */ /* 0x000fe200078e0207 */
[----:B------:R-:W-:Y:S01]  /*08e0*/  LEA.HI.X.SX32 R9, R5, R52, 0x1, P0 ;  /* 0x0000003405097211 */ /* 0x000fe200000f0eff */
[----:B------:R-:W4:Y:S01]  /*08f0*/  LDG.E.U8 R14, desc[UR20][R14.64] ;  /* 0x000000140e0e7981 */ /* 0x000f22000c1e1100 */
[----:B------:R-:W-:-:S02]  /*0900*/  IADD3 R10, P1, R7, R50, RZ ;  /* 0x00000032070a7210 */ /* 0x000fc40007f3e0ff */
[----:B------:R-:W-:Y:S01]  /*0910*/  IADD3 R16, P0, R17, R50, RZ ;  /* 0x0000003211107210 */ /* 0x000fe20007f1e0ff */
[----:B------:R0:W4:Y:S01]  /*0920*/  LDG.E.U8 R8, desc[UR20][R8.64] ;  /* 0x0000001408087981 */ /* 0x000122000c1e1100 */
[-C--:B------:R-:W-:Y:S02]  /*0930*/  LEA.HI.X.SX32 R11, R7, R52.reuse, 0x1, P1 ;  /* 0x00000034070b7211 */ /* 0x080fe400008f0eff */
[----:B------:R-:W-:-:S03]  /*0940*/  LEA.HI.X.SX32 R17, R17, R52, 0x1, P0 ;  /* 0x0000003411117211 */ /* 0x000fc600000f0eff */
[----:B------:R1:W4:Y:S04]  /*0950*/  LDG.E.U8 R10, desc[UR20][R10.64] ;  /* 0x000000140a0a7981 */ /* 0x000328000c1e1100 */
[----:B------:R-:W4:Y:S01]  /*0960*/  LDG.E.U8 R16, desc[UR20][R16.64] ;  /* 0x0000001410107981 */ /* 0x000f22000c1e1100 */
[----:B------:R-:W0:Y:S01]  /*0970*/  S2UR UR17, SR_CgaCtaId ;  /* 0x00000000001179c3 */ /* 0x000e220000008800 */
[C---:B------:R-:W-:Y:S01]  /*0980*/  IMAD.SHL.U32 R5, R3.reuse, 0x8, RZ ;  /* 0x0000000803057824 */ /* 0x040fe200078e00ff */
[----:B------:R-:W-:-:S04]  /*0990*/  LOP3.LUT R7, R3, 0x3f, RZ, 0xc0, !PT ;  /* 0x0000003f03077812 */ /* 0x000fc800078ec0ff */
[----:B------:R-:W-:Y:S01]  /*09a0*/  LOP3.LUT R50, R5, 0x30, RZ, 0xc0, !PT ;  /* 0x0000003005327812 */ /* 0x000fe200078ec0ff */
[----:B------:R-:W-:Y:S01]  /*09b0*/  VIADD R120, R0, 0x40 ;  /* 0x0000004000787836 */ /* 0x000fe20000000000 */
[----:B------:R-:W-:-:S03]  /*09c0*/  UMOV UR4, 0x400 ;  /* 0x0000040000047882 */ /* 0x000fc60000000000 */
[----:B------:R-:W-:Y:S01]  /*09d0*/  IMAD R5, R7, 0x40, R50 ;  /* 0x0000004007057824 */ /* 0x000fe200078e0232 */
[----:B------:R-:W-:-:S04]  /*09e0*/  ISETP.GE.AND P0, PT, R120, 0x1, PT ;  /* 0x000000017800780c */ /* 0x000fc80003f06270 */
[----:B------:R-:W-:Y:S01]  /*09f0*/  LOP3.LUT R50, R5, R22, RZ, 0xfc, !PT ;  /* 0x0000001605327212 */ /* 0x000fe200078efcff */
[----:B0-----:R-:W-:-:S03]  /*0a00*/  ULEA UR17, UR17, UR4, 0x18 ;  /* 0x0000000411117291 */ /* 0x001fc6000f8ec03f */
[C---:B------:R-:W-:Y:S02]  /*0a10*/  LOP3.LUT R5, R50.reuse, 0x10, RZ, 0x3c, !PT ;  /* 0x0000001032057812 */ /* 0x040fe400078e3cff */
[C---:B------:R-:W-:Y:S02]  /*0a20*/  LOP3.LUT R9, R50.reuse, 0x20, RZ, 0x3c, !PT ;  /* 0x0000002032097812 */ /* 0x040fe400078e3cff */
[----:B-1----:R-:W-:Y:S01]  /*0a30*/  LOP3.LUT R11, R50, 0x30, RZ, 0x3c, !PT ;  /* 0x00000030320b7812 */ /* 0x002fe200078e3cff */
[----:B------:R-:W-:Y:S01]  /*0a40*/  IMAD.MOV.U32 R126, RZ, RZ, 0x3f800000 ;  /* 0x3f800000ff7e7424 */ /* 0x000fe200078e00ff */
[----:B------:R-:W-:Y:S01]  /*0a50*/  CS2R R88, SRZ ;  /* 0x0000000000587805 */ /* 0x000fe2000001ff00 */
[----:B------:R-:W-:Y:S01]  /*0a60*/  IMAD.MOV.U32 R128, RZ, RZ, 0x3f800000 ;  /* 0x3f800000ff807424 */ /* 0x000fe200078e00ff */
[----:B------:R-:W-:Y:S02]  /*0a70*/  CS2R R90, SRZ ;  /* 0x00000000005a7805 */ /* 0x000fe4000001ff00 */
[----:B------:R-:W-:-:S02]  /*0a80*/  CS2R R92, SRZ ;  /* 0x00000000005c7805 */ /* 0x000fc4000001ff00 */
[----:B------:R-:W-:Y:S02]  /*0a90*/  CS2R R94, SRZ ;  /* 0x00000000005e7805 */ /* 0x000fe4000001ff00 */
[----:B------:R-:W-:Y:S02]  /*0aa0*/  CS2R R96, SRZ ;  /* 0x0000000000607805 */ /* 0x000fe4000001ff00 */
[----:B------:R-:W-:Y:S02]  /*0ab0*/  CS2R R98, SRZ ;  /* 0x0000000000627805 */ /* 0x000fe4000001ff00 */
[----:B------:R-:W-:Y:S02]  /*0ac0*/  CS2R R100, SRZ ;  /* 0x0000000000647805 */ /* 0x000fe4000001ff00 */
        /* <DEDUP_REMOVED lines=8> */
[----:B------:R-:W-:Y:S01]  /*0b50*/  CS2R R118, SRZ ;  /* 0x0000000000767805 */ /* 0x000fe2000001ff00 */
[----:B--2---:R-:W-:Y:S04]  /*0b60*/  STS.U8 [R50+UR17+0x2000], R23 ;  /* 0x0020001732007988 */ /* 0x004fe80008000011 */
[----:B---3--:R-:W-:Y:S04]  /*0b70*/  STS.U8 [R50+UR17+0x2002], R25 ;  /* 0x0020021932007988 */ /* 0x008fe80008000011 */
[----:B-----5:R-:W-:Y:S04]  /*0b80*/  STS.U8 [R50+UR17+0x200e], R31 ;  /* 0x00200e1f32007988 */ /* 0x020fe80008000011 */
[----:B------:R-:W-:Y:S04]  /*0b90*/  STS.U8 [R50+UR17+0x2004], R26 ;  /* 0x0020041a32007988 */ /* 0x000fe80008000011 */
[----:B------:R-:W-:Y:S04]  /*0ba0*/  STS.U8 [R50+UR17+0x2006], R27 ;  /* 0x0020061b32007988 */ /* 0x000fe80008000011 */
[----:B------:R-:W-:Y:S04]  /*0bb0*/  STS.U8 [R50+UR17+0x2008], R28 ;  /* 0x0020081c32007988 */ /* 0x000fe80008000011 */
[----:B------:R-:W-:Y:S04]  /*0bc0*/  STS.U8 [R50+UR17+0x200a], R29 ;  /* 0x00200a1d32007988 */ /* 0x000fe80008000011 */
[----:B------:R-:W-:Y:S04]  /*0bd0*/  STS.U8 [R50+UR17+0x200c], R30 ;  /* 0x00200c1e32007988 */ /* 0x000fe80008000011 */
[----:B------:R-:W-:Y:S04]  /*0be0*/  STS.U8 [R5+UR17+0x200e], R39 ;  /* 0x00200e2705007988 */ /* 0x000fe80008000011 */
[----:B----4-:R-:W-:Y:S04]  /*0bf0*/  STS.U8 [R5+UR17+0x2000], R32 ;  /* 0x0020002005007988 */ /* 0x010fe80008000011 */
[----:B------:R-:W-:Y:S04]  /*0c00*/  STS.U8 [R5+UR17+0x2002], R33 ;  /* 0x0020022105007988 */ /* 0x000fe80008000011 */
[----:B------:R-:W-:Y:S04]  /*0c10*/  STS.U8 [R5+UR17+0x2004], R34 ;  /* 0x0020042205007988 */ /* 0x000fe80008000011 */
[----:B------:R-:W-:Y:S04]  /*0c20*/  STS.U8 [R5+UR17+0x2006], R35 ;  /* 0x0020062305007988 */ /* 0x000fe80008000011 */
[----:B------:R-:W-:Y:S04]  /*0c30*/  STS.U8 [R5+UR17+0x2008], R36 ;  /* 0x0020082405007988 */ /* 0x000fe80008000011 */
[----:B------:R-:W-:Y:S04]  /*0c40*/  STS.U8 [R5+UR17+0x200a], R37 ;  /* 0x00200a2505007988 */ /* 0x000fe80008000011 */
[----:B------:R0:W-:Y:S04]  /*0c50*/  STS.U8 [R5+UR17+0x200c], R38 ;  /* 0x00200c2605007988 */ /* 0x0001e80008000011 */
[----:B------:R-:W-:Y:S04]  /*0c60*/  STS.U8 [R9+UR17+0x200e], R47 ;  /* 0x00200e2f09007988 */ /* 0x000fe80008000011 */
[----:B------:R1:W-:Y:S04]  /*0c70*/  STS.U8 [R9+UR17+0x2000], R40 ;  /* 0x0020002809007988 */ /* 0x0003e80008000011 */
[----:B------:R-:W-:Y:S01]  /*0c80*/  STS.U8 [R9+UR17+0x2002], R41 ;  /* 0x0020022909007988 */ /* 0x000fe20008000011 */
[----:B0-----:R-:W-:-:S03]  /*0c90*/  LOP3.LUT R5, R3, 0x7f, RZ, 0xc0, !PT ;  /* 0x0000007f03057812 */ /* 0x001fc600078ec0ff */
[----:B------:R0:W-:Y:S04]  /*0ca0*/  STS.U8 [R9+UR17+0x2004], R42 ;  /* 0x0020042a09007988 */ /* 0x0001e80008000011 */
[----:B------:R2:W-:Y:S01]  /*0cb0*/  STS.U8 [R9+UR17+0x2006], R43 ;  /* 0x0020062b09007988 */ /* 0x0005e20008000011 */
[----:B-1----:R-:W-:-:S03]  /*0cc0*/  IMAD.MOV.U32 R40, RZ, RZ, -0x800000 ;  /* 0xff800000ff287424 */ /* 0x002fc600078e00ff */
[----:B------:R2:W-:Y:S04]  /*0cd0*/  STS.U8 [R9+UR17+0x2008], R44 ;  /* 0x0020082c09007988 */ /* 0x0005e80008000011 */
[----:B------:R2:W-:Y:S04]  /*0ce0*/  STS.U8 [R9+UR17+0x200a], R45 ;  /* 0x00200a2d09007988 */ /* 0x0005e80008000011 */
[----:B------:R2:W-:Y:S01]  /*0cf0*/  STS.U8 [R9+UR17+0x200c], R46 ;  /* 0x00200c2e09007988 */ /* 0x0005e20008000011 */
[----:B0-----:R-:W-:-:S03]  /*0d00*/  IMAD.MOV.U32 R42, RZ, RZ, -0x800000 ;  /* 0xff800000ff2a7424 */ /* 0x001fc600078e00ff */
[----:B------:R2:W-:Y:S04]  /*0d10*/  STS.U8 [R11+UR17+0x2000], R48 ;  /* 0x002000300b007988 */ /* 0x0005e80008000011 */
[----:B------:R2:W-:Y:S04]  /*0d20*/  STS.U8 [R11+UR17+0x2002], R18 ;  /* 0x002002120b007988 */ /* 0x0005e80008000011 */
[----:B------:R2:W-:Y:S04]  /*0d30*/  STS.U8 [R11+UR17+0x2004], R12 ;  /* 0x0020040c0b007988 */ /* 0x0005e80008000011 */
[----:B------:R2:W-:Y:S04]  /*0d40*/  STS.U8 [R11+UR17+0x200e], R20 ;  /* 0x00200e140b007988 */ /* 0x0005e80008000011 */
[----:B------:R2:W-:Y:S04]  /*0d50*/  STS.U8 [R11+UR17+0x2006], R14 ;  /* 0x0020060e0b007988 */ /* 0x0005e80008000011 */
[----:B------:R2:W-:Y:S04]  /*0d60*/  STS.U8 [R11+UR17+0x2008], R8 ;  /* 0x002008080b007988 */ /* 0x0005e80008000011 */
[----:B------:R2:W-:Y:S04]  /*0d70*/  STS.U8 [R11+UR17+0x200a], R10 ;  /* 0x00200a0a0b007988 */ /* 0x0005e80008000011 */
[----:B------:R2:W-:Y:S01]  /*0d80*/  STS.U8 [R11+UR17+0x200c], R16 ;  /* 0x00200c100b007988 */ /* 0x0005e20008000011 */
[----:B------:R-:W-:Y:S05]  /*0d90*/  @!P0 BRA `(.L_x_0) ;  /* 0x00000088001c8947 */ /* 0x000fea0003800000 */
[----:B--2---:R-:W0:Y:S01]  /*0da0*/  LDC.64 R12, c[0x0][0x250] ;  /* 0x00009400ff0c7b82 */ /* 0x004e220000000a00 */
[--C-:B------:R-:W-:Y:S01]  /*0db0*/  SHF.R.U32.HI R9, RZ, 0x2, R3.reuse ;  /* 0x00000002ff097819 */ /* 0x100fe20000011603 */
[----:B------:R-:W-:Y:S01]  /*0dc0*/  ULDC UR4, c[0x0][0x258] ;  /* 0x0000960000047ab9 */ /* 0x000fe20000000800 */
[----:B------:R-:W-:Y:S01]  /*0dd0*/  SHF.R.U32.HI R8, RZ, 0x1, R3 ;  /* 0x00000001ff087819 */ /* 0x000fe20000011603 */
[----:B------:R-:W-:Y:S01]  /*0de0*/  IMAD R10, R7, UR4, RZ ;  /* 0x00000004070a7c24 */ /* 0x000fe2000f8e02ff */
[----:B------:R-:W-:Y:S01]  /*0df0*/  SGXT.U32 R9, R9, 0x3 ;  /* 0x000000030909781a */ /* 0x000fe20000000000 */
[----:B------:R-:W-:Y:S01]  /*0e00*/  ULDC.64 UR4, c[0x0][0x218] ;  /* 0x0000860000047ab9 */ /* 0x000fe20000000a00 */
[----:B------:R-:W-:Y:S01]  /*0e10*/  LEA.HI R14, R3, 0x7e, RZ, 0x1a ;  /* 0x0000007e030e7811 */ /* 0x000fe200078fd0ff */
[----:B------:R-:W1:Y:S01]  /*0e20*/  LDC.64 R124, c[0x0][0x220] ;  /* 0x00008800ff7c7b82 */ /* 0x000e620000000a00 */
[----:B------:R-:W-:Y:S01]  /*0e30*/  LOP3.LUT R9, R9, 0x30, R8, 0xf8, !PT ;  /* 0x0000003009097812 */ /* 0x000fe200078ef808 */
[----:B------:R-:W-:Y:S01]  /*0e40*/  USHF.R.U32.HI UR10, URZ, 0x4, UR17 ;  /* 0x000000043f0a7899 */ /* 0x000fe20008011611 */
[----:B------:R-:W-:Y:S01]  /*0e50*/  SHF.R.S32.HI R8, RZ, 0x1f, R10 ;  /* 0x0000001fff087819 */ /* 0x000fe2000001140a */
[----:B------:R-:W-:Y:S01]  /*0e60*/  UIADD3 UR8, UR17, 0x2000, URZ ;  /* 0x0000200011087890 */ /* 0x000fe2000fffe03f */
[----:B------:R-:W-:Y:S01]  /*0e70*/  LOP3.LUT R0, R9, R0, RZ, 0xfc, !PT ;  /* 0x0000000009007212 */ /* 0x000fe200078efcff */
[----:B------:R-:W-:Y:S01]  /*0e80*/  USGXT.U32 UR10, UR10, 0xe ;  /* 0x0000000e0a0a789a */ /* 0x000fe20008000000 */
[----:B------:R-:W-:Y:S01]  /*0e90*/  IMAD.MOV.U32 R129, RZ, RZ, -0x800000 ;  /* 0xff800000ff817424 */ /* 0x000fe200078e00ff */
[----:B------:R-:W2:Y:S01]  /*0ea0*/  LDC R43, c[0x0][0x268] ;  /* 0x00009a00ff2b7b82 */ /* 0x000ea20000000800 */
[----:B------:R-:W-:Y:S01]  /*0eb0*/  USHF.R.U32.HI UR8, URZ, 0x4, UR8 ;  /* 0x000000043f087899 */ /* 0x000fe20008011608 */
[----:B------:R-:W-:Y:S01]  /*0ec0*/  CS2R R98, SRZ ;  /* 0x0000000000627805 */ /* 0x000fe2000001ff00 */
[----:B------:R-:W-:Y:S01]  /*0ed0*/  UIADD3 UR18, UP0, UR10, 0x2, URZ ;  /* 0x000000020a127890 */ /* 0x000fe2000ff1e03f */
[----:B------:R-:W-:Y:S01]  /*0ee0*/  CS2R R100, SRZ ;  /* 0x0000000000647805 */ /* 0x000fe2000001ff00 */
[----:B------:R-:W-:Y:S01]  /*0ef0*/  UMOV UR7, URZ ;  /* 0x0000003f00077c82 */ /* 0x000fe20008000000 */
[----:B------:R-:W-:Y:S01]  /*0f00*/  USGXT.U32 UR8, UR8, 0xe ;  /* 0x0000000e0808789a */ /* 0x000fe20008000000 */
[----:B------:R-:W-:Y:S01]  /*0f10*/  CS2R R102, SRZ ;  /* 0x0000000000667805 */ /* 0x000fe2000001ff00 */
[-C--:B0-----:R-:W-:Y:S01]  /*0f20*/  IMAD R22, R22, R13.reuse, RZ ;  /* 0x0000000d16167224 */ /* 0x081fe200078e02ff */
[----:B------:R-:W-:Y:S01]  /*0f30*/  UIADD3.X UR19, UR7, 0x40000040, URZ, UP0, !UPT ;  /* 0x4000004007137890 */ /* 0x000fe200087fe43f */
[----:B------:R-:W-:Y:S01]  /*0f40*/  IMAD R7, R12, UR16, RZ ;  /* 0x000000100c077c24 */ /* 0x000fe2000f8e02ff */
[----:B------:R-:W-:Y:S01]  /*0f50*/  LEA.HI R12, R3, 0x6e, RZ, 0x1a ;  /* 0x0000006e030c7811 */ /* 0x000fe200078fd0ff */
[C---:B------:R-:W-:Y:S01]  /*0f60*/  IMAD R16, R13.reuse, 0x2, R22 ;  /* 0x000000020d107824 */ /* 0x040fe200078e0216 */
[----:B------:R-:W-:Y:S01]  /*0f70*/  UMOV UR12, 0xfffffffe ;  /* 0xfffffffe000c7882 */ /* 0x000fe20000000000 */
[-C--:B------:R-:W-:Y:S01]  /*0f80*/  IMAD R240, R2, R13.reuse, RZ ;  /* 0x0000000d02f07224 */ /* 0x080fe200078e02ff */
[--C-:B------:R-:W-:Y:S01]  /*0f90*/  IADD3 R35, P0, P1, R10, UR4, R7.reuse ;  /* 0x000000040a237c10 */ /* 0x100fe2000f91e007 */
[----:B------:R-:W-:Y:S01]  /*0fa0*/  IMAD R18, R13, 0x2, R16 ;  /* 0x000000020d127824 */ /* 0x000fe200078e0210 */
[----:B------:R-:W-:Y:S01]  /*0fb0*/  SHF.R.S32.HI R7, RZ, 0x1f, R7 ;  /* 0x0000001fff077819 */ /* 0x000fe20000011407 */
[----:B------:R-:W-:Y:S01]  /*0fc0*/  IMAD R224, R6, R13, RZ ;  /* 0x0000000d06e07224 */ /* 0x000fe200078e02ff */
[----:B------:R-:W-:Y:S01]  /*0fd0*/  LEA.HI R10, R3, 0x5e, RZ, 0x1a ;  /* 0x0000005e030a7811 */ /* 0x000fe200078fd0ff */
[----:B------:R-:W-:Y:S01]  /*0fe0*/  IMAD R20, R13, 0x2, R18 ;  /* 0x000000020d147824 */ /* 0x000fe200078e0212 */
[----:B------:R-:W-:Y:S01]  /*0ff0*/  IADD3.X R37, R8, UR5, R7, P0, P1 ;  /* 0x0000000508257c10 */ /* 0x000fe200087e2407 */
[----:B------:R-:W-:Y:S01]  /*1000*/  ULDC.64 UR4, c[0x0][0x260] ;  /* 0x0000980000047ab9 */ /* 0x000fe20000000a00 */
[----:B------:R-:W-:Y:S01]  /*1010*/  LEA.HI R8, R3, 0x4e, RZ, 0x1a ;  /* 0x0000004e03087811 */ /* 0x000fe200078fd0ff */
[----:B------:R-:W-:Y:S01]  /*1020*/  IMAD R26, R13, 0x2, R20 ;  /* 0x000000020d1a7824 */ /* 0x000fe200078e0214 */
[----:B------:R-:W-:Y:S01]  /*1030*/  UIMAD UR4, UR16, UR4, URZ ;  /* 0x00000004100472a4 */ /* 0x000fe2000f8e023f */
[----:B------:R-:W-:Y:S01]  /*1040*/  IMAD R5, R5, UR5, RZ ;  /* 0x0000000505057c24 */ /* 0x000fe2000f8e02ff */
[----:B------:R-:W-:Y:S01]  /*1050*/  IADD3 R6, P6, R20, R35, RZ ;  /* 0x0000002314067210 */ /* 0x000fe20007fde0ff */
[----:B------:R-:W-:Y:S01]  /*1060*/  IMAD R28, R13, 0x2, R26 ;  /* 0x000000020d1c7824 */ /* 0x000fe200078e021a */
[----:B------:R-:W-:Y:S01]  /*1070*/  LOP3.LUT P0, RZ, R3, 0x1, RZ, 0xc0, !PT ;  /* 0x0000000103ff7812 */ /* 0x000fe2000780c0ff */
[-C--:B------:R-:W-:Y:S01]  /*1080*/  IMAD R21, R4, R13.reuse, RZ ;  /* 0x0000000d04157224 */ /* 0x080fe200078e02ff */
[----:B-1----:R-:W-:Y:S01]  /*1090*/  IADD3 R2, P1, P2, R5, UR4, R124 ;  /* 0x0000000405027c10 */ /* 0x002fe2000fa3e07c */
[C---:B------:R-:W-:Y:S01]  /*10a0*/  IMAD R30, R13.reuse, 0x2, R28 ;  /* 0x000000020d1e7824 */ /* 0x040fe200078e021c */
[----:B------:R-:W-:Y:S01]  /*10b0*/  SHF.R.S32.HI R96, RZ, 0x1f, R5 ;  /* 0x0000001fff607819 */ /* 0x000fe20000011405 */
[----:B------:R-:W-:Y:S01]  /*10c0*/  IMAD R27, R10, R13, RZ ;  /* 0x0000000d0a1b7224 */ /* 0x000fe200078e02ff */
[-C--:B------:R-:W-:Y:S01]  /*10d0*/  IADD3 R5, P5, R18, R35.reuse, RZ ;  /* 0x0000002312057210 */ /* 0x080fe20007fbe0ff */
[C---:B------:R-:W-:Y:S01]  /*10e0*/  IMAD R32, R13.reuse, 0x4, R30 ;  /* 0x000000040d207824 */ /* 0x040fe200078e021e */
[----:B------:R-:W-:Y:S01]  /*10f0*/  IADD3 R4, P4, R16, R35, RZ ;  /* 0x0000002310047210 */ /* 0x000fe20007f9e0ff */
[----:B------:R-:W-:Y:S01]  /*1100*/  IMAD R29, R12, R13, RZ ;  /* 0x0000000d0c1d7224 */ /* 0x000fe200078e02ff */
[-C--:B------:R-:W-:Y:S01]  /*1110*/  LEA.HI.X.SX32 R9, R18, R37.reuse, 0x1, P5 ;  /* 0x0000002512097211 */ /* 0x080fe200028f0eff */
[C---:B------:R-:W-:Y:S01]  /*1120*/  IMAD R34, R13.reuse, 0x2, R32 ;  /* 0x000000020d227824 */ /* 0x040fe200078e0220 */
[----:B------:R-:W-:Y:S01]  /*1130*/  LEA.HI.X.SX32 R10, R20, R37, 0x1, P6 ;  /* 0x00000025140a7211 */ /* 0x000fe200030f0eff */
        /* <DEDUP_REMOVED lines=12> */
[----:B------:R-:W-:Y:S01]  /*1200*/  USHF.R.S32.HI UR5, URZ, 0x1f, UR4 ;  /* 0x0000001f3f057899 */ /* 0x000fe20008011404 */
[----:B------:R-:W-:Y:S01]  /*1210*/  LEA.HI.X.SX32 R23, R34, R37, 0x1, P5 ;  /* 0x0000002522177211 */ /* 0x000fe200028f0eff */
[----:B------:R-:W-:Y:S01]  /*1220*/  IMAD R220, R13, 0x2, R38 ;  /* 0x000000020ddc7824 */ /* 0x000fe200078e0226 */
[----:B------:R-:W-:Y:S01]  /*1230*/  IADD3 R122, P5, R38, R35, RZ ;  /* 0x00000023267a7210 */ /* 0x000fe20007fbe0ff */
[----:B--2---:R-:W-:Y:S01]  /*1240*/  IMAD R69, R43, 0x6, RZ ;  /* 0x000000062b457824 */ /* 0x004fe200078e02ff */
[----:B------:R-:W-:Y:S01]  /*1250*/  LEA.HI.X.SX32 R15, R26, R37, 0x1, P4 ;  /* 0x000000251a0f7211 */ /* 0x000fe200020f0eff */
[----:B------:R-:W-:Y:S01]  /*1260*/  IMAD R222, R13, 0x2, R220 ;  /* 0x000000020dde7824 */ /* 0x000fe200078e02dc */
[----:B------:R-:W-:Y:S01]  /*1270*/  IADD3 R18, P4, R32, R35, RZ ;  /* 0x0000002320127210 */ /* 0x000fe20007f9e0ff */
[----:B------:R-:W-:Y:S01]  /*1280*/  IMAD.SHL.U32 R65, R43, 0x2, RZ ;  /* 0x000000022b417824 */ /* 0x000fe200078e00ff */
[-C--:B------:R-:W-:Y:S01]  /*1290*/  LEA.HI.X.SX32 R124, R38, R37.reuse, 0x1, P5 ;  /* 0x00000025267c7211 */ /* 0x080fe200028f0eff */
[----:B------:R-:W-:Y:S01]  /*12a0*/  IMAD R226, R13, 0x4, R222 ;  /* 0x000000040de27824 */ /* 0x000fe200078e02de */
[----:B------:R-:W-:Y:S01]  /*12b0*/  LEA.HI.X.SX32 R7, R22, R37, 0x1, P3 ;  /* 0x0000002516077211 */ /* 0x000fe200018f0eff */
[----:B------:R-:W-:Y:S01]  /*12c0*/  IMAD.SHL.U32 R71, R43, 0x8, RZ ;  /* 0x000000082b477824 */ /* 0x000fe200078e00ff */
[-C--:B------:R-:W-:Y:S01]  /*12d0*/  IADD3 R14, P3, R21, R35.reuse, RZ ;  /* 0x00000023150e7210 */ /* 0x080fe20007f7e0ff */
[----:B------:R-:W-:Y:S01]  /*12e0*/  IMAD R228, R13, 0x2, R226 ;  /* 0x000000020de47824 */ /* 0x000fe200078e02e2 */
[----:B------:R-:W-:Y:S01]  /*12f0*/  IADD3 R227, P5, R226, R35, RZ ;  /* 0x00000023e2e37210 */ /* 0x000fe20007fbe0ff */
[----:B------:R-:W-:Y:S01]  /*1300*/  IMAD.SHL.U32 R67, R43, 0x4, RZ ;  /* 0x000000042b437824 */ /* 0x000fe200078e00ff */
[----:B------:R-:W-:Y:S01]  /*1310*/  LEA.HI.X.SX32 R22, R32, R37, 0x1, P4 ;  /* 0x0000002520167211 */ /* 0x000fe200020f0eff */
[----:B------:R-:W-:Y:S01]  /*1320*/  IMAD R230, R13, 0x2, R228 ;  /* 0x000000020de67824 */ /* 0x000fe200078e02e4 */
[----:B------:R-:W-:Y:S01]  /*1330*/  IADD3 R121, P4, R36, R35, RZ ;  /* 0x0000002324797210 */ /* 0x000fe20007f9e0ff */
[----:B------:R-:W-:Y:S01]  /*1340*/  IMAD R73, R43, 0xa, RZ ;  /* 0x0000000a2b497824 */ /* 0x000fe200078e02ff */
[-C--:B------:R-:W-:Y:S01]  /*1350*/  LEA.HI.X.SX32 R226, R226, R37.reuse, 0x1, P5 ;  /* 0x00000025e2e27211 */ /* 0x080fe200028f0eff */
[----:B------:R-:W-:Y:S01]  /*1360*/  IMAD R232, R13, 0x2, R230 ;  /* 0x000000020de87824 */ /* 0x000fe200078e02e6 */
[----:B------:R-:W-:Y:S01]  /*1370*/  LEA.HI.X.SX32 R21, R21, R37, 0x1, P3 ;  /* 0x0000002515157211 */ /* 0x000fe200018f0eff */
[----:B------:R-:W-:Y:S01]  /*1380*/  IMAD R75, R43, 0xc, RZ ;  /* 0x0000000c2b4b7824 */ /* 0x000fe200078e02ff */
[-C--:B------:R-:W-:Y:S01]  /*1390*/  IADD3 R225, P3, R224, R35.reuse, RZ ;  /* 0x00000023e0e17210 */ /* 0x080fe20007f7e0ff */
[----:B------:R-:W-:Y:S01]  /*13a0*/  IMAD R234, R13, 0x2, R232 ;  /* 0x000000020dea7824 */ /* 0x000fe200078e02e8 */
[----:B------:R-:W-:Y:S01]  /*13b0*/  IADD3 R233, P5, R232, R35, RZ ;  /* 0x00000023e8e97210 */ /* 0x000fe20007fbe0ff */
[----:B------:R-:W-:Y:S01]  /*13c0*/  IMAD R77, R43, 0xe, RZ ;  /* 0x0000000e2b4d7824 */ /* 0x000fe200078e02ff */
[----:B------:R-:W-:Y:S01]  /*13d0*/  LEA.HI.X.SX32 R123, R36, R37, 0x1, P4 ;  /* 0x00000025247b7211 */ /* 0x000fe200020f0eff */
[----:B------:R-:W-:Y:S01]  /*13e0*/  IMAD R236, R13, 0x2, R234 ;  /* 0x000000020dec7824 */ /* 0x000fe200078e02ea */
[----:B------:R-:W-:Y:S01]  /*13f0*/  IADD3 R223, P4, R222, R35, RZ ;  /* 0x00000023dedf7210 */ /* 0x000fe20007f9e0ff */
[----:B------:R-:W-:Y:S01]  /*1400*/  IMAD.SHL.U32 R79, R43, 0x10, RZ ;  /* 0x000000102b4f7824 */ /* 0x000fe200078e00ff */
[-C--:B------:R-:W-:Y:S01]  /*1410*/  LEA.HI.X.SX32 R232, R232, R37.reuse, 0x1, P5 ;  /* 0x00000025e8e87211 */ /* 0x080fe200028f0eff */
[----:B------:R-:W-:Y:S01]  /*1420*/  IMAD R238, R13, 0x2, R236 ;  /* 0x000000020dee7824 */ /* 0x000fe200078e02ec */
[-C--:B------:R-:W-:Y:S01]  /*1430*/  LEA.HI.X.SX32 R224, R224, R37.reuse, 0x1, P3 ;  /* 0x00000025e0e07211 */ /* 0x080fe200018f0eff */
[----:B------:R-:W-:Y:S01]  /*1440*/  IMAD R81, R43, 0x12, RZ ;  /* 0x000000122b517824 */ /* 0x000fe200078e02ff */
[----:B------:R-:W-:Y:S01]  /*1450*/  LEA.HI.X.SX32 R222, R222, R37, 0x1, P4 ;  /* 0x00000025dede7211 */ /* 0x000fe200020f0eff */
[----:B------:R-:W-:Y:S01]  /*1460*/  IMAD R242, R13, 0x4, R238 ;  /* 0x000000040df27824 */ /* 0x000fe200078e02ee */
[-C--:B------:R-:W-:Y:S01]  /*1470*/  IADD3 R239, P5, R238, R35.reuse, RZ ;  /* 0x00000023eeef7210 */ /* 0x080fe20007fbe0ff */
[----:B------:R-:W-:Y:S01]  /*1480*/  IMAD R83, R43, 0x14, RZ ;  /* 0x000000142b537824 */ /* 0x000fe200078e02ff */
[-C--:B------:R-:W-:Y:S01]  /*1490*/  IADD3 R241, P3, R240, R35.reuse, RZ ;  /* 0x00000023f0f17210 */ /* 0x080fe20007f7e0ff */
[----:B------:R-:W-:Y:S01]  /*14a0*/  IMAD R244, R13, 0x2, R242 ;  /* 0x000000020df47824 */ /* 0x000fe200078e02f2 */
[----:B------:R-:W-:Y:S01]  /*14b0*/  IADD3 R231, P4, R230, R35, RZ ;  /* 0x00000023e6e77210 */ /* 0x000fe20007f9e0ff */
[----:B------:R-:W-:Y:S01]  /*14c0*/  IMAD R85, R43, 0x16, RZ ;  /* 0x000000162b557824 */ /* 0x000fe200078e02ff */
        /* <DEDUP_REMOVED lines=13> */
[C---:B------:R-:W-:Y:S01]  /*15a0*/  IMAD R252, R13.reuse, 0x2, R250 ;  /* 0x000000020dfc7824 */ /* 0x040fe200078e02fa */
[----:B------:R-:W-:Y:S01]  /*15b0*/  LEA.HI.X.SX32 R236, R236, R37, 0x1, P4 ;  /* 0x00000025ecec7211 */ /* 0x000fe200020f0eff */
[----:B------:R0:W-:Y:S01]  /*15c0*/  STL [R1+0x10], R126 ;  /* 0x0000107e01007387 */ /* 0x0001e20000100800 */
[-C--:B------:R-:W-:Y:S01]  /*15d0*/  IADD3 R245, P4, R244, R35.reuse, RZ ;  /* 0x00000023f4f57210 */ /* 0x080fe20007f9e0ff */
[----:B------:R-:W-:Y:S01]  /*15e0*/  IMAD R40, R13, 0x2, R252 ;  /* 0x000000020d287824 */ /* 0x000fe200078e02fc */
[----:B------:R-:W-:Y:S01]  /*15f0*/  IADD3 R128, P5, R252, R35, RZ ;  /* 0x00000023fc807210 */ /* 0x000fe20007fbe0ff */
[----:B------:R-:W-:Y:S01]  /*1600*/  IMAD R57, R43, 0x1e, RZ ;  /* 0x0000001e2b397824 */ /* 0x000fe200078e02ff */
[----:B------:R-:W-:Y:S01]  /*1610*/  LEA.HI.X.SX32 R244, R244, R37, 0x1, P4 ;  /* 0x00000025f4f47211 */ /* 0x000fe200020f0eff */
[C---:B------:R-:W-:Y:S01]  /*1620*/  IMAD R42, R13.reuse, 0x4, R40 ;  /* 0x000000040d2a7824 */ /* 0x040fe200078e0228 */
[----:B------:R-:W-:Y:S01]  /*1630*/  IADD3 R251, P4, R250, R35, RZ ;  /* 0x00000023fafb7210 */ /* 0x000fe20007f9e0ff */
[----:B------:R1:W-:Y:S01]  /*1640*/  STL [R1], R128 ;  /* 0x0000008001007387 */ /* 0x0003e20000100800 */
[-C--:B------:R-:W-:Y:S01]  /*1650*/  LEA.HI.X.SX32 R252, R252, R37.reuse, 0x1, P5 ;  /* 0x00000025fcfc7211 */ /* 0x080fe200028f0eff */
[----:B------:R-:W-:Y:S01]  /*1660*/  IMAD R44, R13, 0x2, R42 ;  /* 0x000000020d2c7824 */ /* 0x000fe200078e022a */
[-C--:B0-----:R-:W-:Y:S01]  /*1670*/  LEA.HI.X.SX32 R126, R24, R37.reuse, 0x1, P3 ;  /* 0x00000025187e7211 */ /* 0x081fe200018f0eff */
[----:B------:R-:W-:Y:S01]  /*1680*/  IMAD.SHL.U32 R55, R43, 0x20, RZ ;  /* 0x000000202b377824 */ /* 0x000fe200078e00ff */
[----:B------:R-:W-:Y:S01]  /*1690*/  LEA.HI.X.SX32 R250, R250, R37, 0x1, P4 ;  /* 0x00000025fafa7211 */ /* 0x000fe200020f0eff */
[----:B------:R-:W-:Y:S01]  /*16a0*/  IMAD R46, R13, 0x2, R44 ;  /* 0x000000020d2e7824 */ /* 0x000fe200078e022c */
[----:B------:R-:W-:Y:S01]  /*16b0*/  IADD3.X R125, R96, UR5, R125, P1, P2 ;  /* 0x00000005607d7c10 */ /* 0x000fe20008fe447d */
[----:B------:R-:W-:Y:S01]  /*16c0*/  IMAD R53, R43, 0x22, RZ ;  /* 0x000000222b357824 */ /* 0x000fe200078e02ff */
[----:B------:R-:W-:Y:S01]  /*16d0*/  IADD3 R132, P1, R69, R2, RZ ;  /* 0x0000000245847210 */ /* 0x000fe20007f3e0ff */
[----:B------:R-:W-:Y:S01]  /*16e0*/  IMAD R48, R13, 0x2, R46 ;  /* 0x000000020d307824 */ /* 0x000fe200078e022e */
[----:B-1----:R-:W-:Y:S01]  /*16f0*/  IADD3 R128, P4, R44, R35, RZ ;  /* 0x000000232c807210 */ /* 0x002fe20007f9e0ff */
[----:B------:R-:W-:Y:S01]  /*1700*/  IMAD R51, R43, 0x24, RZ ;  /* 0x000000242b337824 */ /* 0x000fe200078e02ff */
[----:B------:R-:W-:Y:S01]  /*1710*/  UMOV UR13, 0x7fffffdf ;  /* 0x7fffffdf000d7882 */ /* 0x000fe20000000000 */
[----:B------:R-:W-:Y:S01]  /*1720*/  IMAD R50, R13, 0x2, R48 ;  /* 0x000000020d327824 */ /* 0x000fe200078e0230 */
[----:B------:R-:W-:Y:S01]  /*1730*/  CS2R R96, SRZ ;  /* 0x0000000000607805 */ /* 0x000fe2000001ff00 */
[----:B------:R-:W-:Y:S01]  /*1740*/  IMAD R49, R43, 0x26, RZ ;  /* 0x000000262b317824 */ /* 0x000fe200078e02ff */
[----:B------:R-:W-:Y:S01]  /*1750*/  UMOV UR11, URZ ;  /* 0x0000003f000b7c82 */ /* 0x000fe20008000000 */
[----:B------:R-:W-:Y:S01]  /*1760*/  IMAD R52, R13, 0x2, R50 ;  /* 0x000000020d347824 */ /* 0x000fe200078e0232 */
[----:B------:R-:W-:Y:S01]  /*1770*/  CS2R R104, SRZ ;  /* 0x0000000000687805 */ /* 0x000fe2000001ff00 */
[----:B------:R-:W-:Y:S01]  /*1780*/  IMAD R47, R43, 0x28, RZ ;  /* 0x000000282b2f7824 */ /* 0x000fe200078e02ff */
[----:B------:R-:W-:Y:S01]  /*1790*/  CS2R R106, SRZ ;  /* 0x00000000006a7805 */ /* 0x000fe2000001ff00 */
        /* <DEDUP_REMOVED lines=13> */
[----:B------:R-:W-:Y:S01]  /*1870*/  UMOV UR9, URZ ;  /* 0x0000003f00097c82 */ /* 0x000fe20008000000 */
[----:B------:R-:W-:Y:S01]  /*1880*/  IMAD R34, R43, 0x30, RZ ;  /* 0x000000302b227824 */ /* 0x000fe200078e02ff */
[----:B------:R-:W-:Y:S01]  /*1890*/  UIADD3.64 UR14, UR10, -UR12, URZ ;  /* 0x8000000c0a0e7297 */ /* 0x000fe2000fffe03f */
[----:B------:R-:W-:Y:S01]  /*18a0*/  IMAD R62, R13, 0x2, R60 ;  /* 0x000000020d3e7824 */ /* 0x000fe200078e023c */
[----:B------:R-:W-:Y:S01]  /*18b0*/  UMOV UR4, URZ ;  /* 0x0000003f00047c82 */ /* 0x000fe20008000000 */
[----:B------:R-:W-:Y:S01]  /*18c0*/  IMAD R32, R43, 0x31, RZ ;  /* 0x000000312b207824 */ /* 0x000fe200078e02ff */
[----:B------:R-:W-:Y:S01]  /*18d0*/  UMOV UR5, URZ ;  /* 0x0000003f00057c82 */ /* 0x000fe20008000000 */
[----:B------:R-:W-:Y:S01]  /*18e0*/  IMAD R64, R13, 0x2, R62 ;  /* 0x000000020d407824 */ /* 0x000fe200078e023e */
[----:B------:R-:W-:Y:S01]  /*18f0*/  UMOV UR6, URZ ;  /* 0x0000003f00067c82 */ /* 0x000fe20008000000 */
[----:B------:R-:W-:Y:S01]  /*1900*/  IMAD R28, R43, 0x33, RZ ;  /* 0x000000332b1c7824 */ /* 0x000fe200078e02ff */
[----:B------:R-:W-:Y:S01]  /*1910*/  ULDC UR24, c[0x0][0x238] ;  /* 0x00008e0000187ab9 */ /* 0x000fe20000000800 */
[----:B------:R-:W-:Y:S01]  /*1920*/  IMAD R66, R13, 0x2, R64 ;  /* 0x000000020d427824 */ /* 0x000fe200078e0240 */
[----:B------:R-:W-:Y:S01]  /*1930*/  ULDC UR33, c[0x0][0x264] ;  /* 0x0000990000217ab9 */ /* 0x000fe20000000800 */
[----:B------:R-:W-:Y:S01]  /*1940*/  IMAD R26, R43, 0x34, RZ ;  /* 0x000000342b1a7824 */ /* 0x000fe200078e02ff */
[----:B------:R-:W-:Y:S01]  /*1950*/  UIADD3.64 UR12, UR8, -UR12, URZ ;  /* 0x8000000c080c7297 */ /* 0x000fe2000fffe03f */
[----:B------:R-:W-:Y:S01]  /*1960*/  IMAD R68, R13, 0x2, R66 ;  /* 0x000000020d447824 */ /* 0x000fe200078e0242 */
[----:B------:R-:W-:Y:S01]  /*1970*/  UIADD3.64 UR22, UR18, 0x2, URZ ;  /* 0x0000000212167897 */ /* 0x000fe2000fffe03f */
[----:B------:R-:W-:Y:S01]  /*1980*/  IMAD R24, R43, 0x35, RZ ;  /* 0x000000352b187824 */ /* 0x000fe200078e02ff */
[----:B------:R-:W-:Y:S01]  /*1990*/  UIADD3.64 UR26, UR18, 0x4, URZ ;  /* 0x00000004121a7897 */ /* 0x000fe2000fffe03f */
[----:B------:R-:W-:Y:S01]  /*19a0*/  IMAD R70, R13, 0x4, R68 ;  /* 0x000000040d467824 */ /* 0x000fe200078e0244 */
[----:B------:R-:W-:Y:S01]  /*19b0*/  ULDC UR32, c[0x0][0x254] ;  /* 0x0000950000207ab9 */ /* 0x000fe20000000800 */
[----:B------:R-:W-:-:S02]  /*19c0*/  IMAD R39, R43, 0x3d, RZ ;  /* 0x0000003d2b277824 */ /* 0x000fc400078e02ff */
[----:B------:R-:W-:Y:S02]  /*19d0*/  IMAD R72, R13, 0x2, R70 ;  /* 0x000000020d487824 */ /* 0x000fe400078e0246 */
[----:B------:R-:W-:Y:S02]  /*19e0*/  IMAD R41, R43, 0x3e, RZ ;  /* 0x0000003e2b297824 */ /* 0x000fe400078e02ff */
[----:B------:R-:W-:-:S04]  /*19f0*/  IMAD R74, R13, 0x2, R72 ;  /* 0x000000020d4a7824 */ /* 0x000fc800078e0248 */
        /* <DEDUP_REMOVED lines=10> */
[----:B------:R-:W-:Y:S01]  /*1aa0*/  IMAD R31, R13, 0x2, R94 ;  /* 0x000000020d1f7824 */ /* 0x000fe200078e025e */
[----:B------:R-:W-:-:S04]  /*1ab0*/  IADD3 R13, P6, R30, R35, RZ ;  /* 0x000000231e0d7210 */ /* 0x000fc80007fde0ff */
[----:B------:R-:W-:Y:S01]  /*1ac0*/  LEA.HI.X.SX32 R17, R30, R37, 0x1, P6 ;  /* 0x000000251e117211 */ /* 0x000fe200030f0eff */
[----:B------:R-:W-:Y:S01]  /*1ad0*/  IMAD R30, R43, 0x32, RZ ;  /* 0x000000322b1e7824 */ /* 0x000fe200078e02ff */
[----:B------:R-:W-:-:S04]  /*1ae0*/  IADD3 R20, P6, R120, R35, RZ ;  /* 0x0000002378147210 */ /* 0x000fc80007fde0ff */
[----:B------:R-:W-:Y:S02]  /*1af0*/  LEA.HI.X.SX32 R120, R120, R37, 0x1, P6 ;  /* 0x0000002578787211 */ /* 0x000fe400030f0eff */
        /* <DEDUP_REMOVED lines=10> */
[----:B------:R-:W-:-:S05]  /*1ba0*/  IADD3 R127, P6, R40, R35, RZ ;  /* 0x00000023287f7210 */ /* 0x000fca0007fde0ff */
[----:B------:R0:W-:Y:S04]  /*1bb0*/  STL [R1+0x8], R127 ;  /* 0x0000087f01007387 */ /* 0x0001e80000100800 */
[----:B------:R1:W-:Y:S01]  /*1bc0*/  STL [R1+0xc], R126 ;  /* 0x00000c7e01007387 */ /* 0x0003e20000100800 */
[----:B0-----:R-:W-:Y:S01]  /*1bd0*/  LEA.HI.X.SX32 R127, R40, R37, 0x1, P6 ;  /* 0x00000025287f7211 */ /* 0x001fe200030f0eff */
[----:B------:R-:W-:Y:S01]  /*1be0*/  IMAD R40, R43, 0x2d, RZ ;  /* 0x0000002d2b287824 */ /* 0x000fe200078e02ff */
[----:B-1----:R-:W-:-:S03]  /*1bf0*/  IADD3 R126, P3, R42, R35, RZ ;  /* 0x000000232a7e7210 */ /* 0x002fc60007f7e0ff */
[----:B------:R0:W-:Y:S04]  /*1c00*/  STL [R1+0x4], R127 ;  /* 0x0000047f01007387 */ /* 0x0001e80000100800 */
[----:B------:R1:W-:Y:S04]  /*1c10*/  STL [R1+0x18], R126 ;  /* 0x0000187e01007387 */ /* 0x0003e80000100800 */
[----:B------:R2:W-:Y:S01]  /*1c20*/  STL [R1+0x20], R128 ;  /* 0x0000208001007387 */ /* 0x0005e20000100800 */
[-C--:B0-----:R-:W-:Y:S02]  /*1c30*/  IADD3 R127, P5, R46, R35.reuse, RZ ;  /* 0x000000232e7f7210 */ /* 0x081fe40007fbe0ff */
[----:B-1----:R-:W-:-:S03]  /*1c40*/  IADD3 R126, P6, R48, R35, RZ ;  /* 0x00000023307e7210 */ /* 0x002fc60007fde0ff */
[----:B------:R0:W-:Y:S01]  /*1c50*/  STL [R1+0x28], R127 ;  /* 0x0000287f01007387 */ /* 0x0001e20000100800 */
[----:B--2---:R-:W-:-:S03]  /*1c60*/  LEA.HI.X.SX32 R128, R42, R37, 0x1, P3 ;  /* 0x000000252a807211 */ /* 0x004fc600018f0eff */
[----:B------:R1:W-:Y:S01]  /*1c70*/  STL [R1+0x30], R126 ;  /* 0x0000307e01007387 */ /* 0x0003e20000100800 */
[----:B------:R-:W-:-:S03]  /*1c80*/  IMAD R42, R43, 0x2c, RZ ;  /* 0x0000002c2b2a7824 */ /* 0x000fc600078e02ff */
[----:B------:R2:W-:Y:S01]  /*1c90*/  STL [R1+0x14], R128 ;  /* 0x0000148001007387 */ /* 0x0005e20000100800 */
[-C--:B0-----:R-:W-:Y:S01]  /*1ca0*/  LEA.HI.X.SX32 R127, R44, R37.reuse, 0x1, P4 ;  /* 0x000000252c7f7211 */ /* 0x081fe200020f0eff */
[----:B------:R-:W-:Y:S01]  /*1cb0*/  IMAD R44, R43, 0x2b, RZ ;  /* 0x0000002b2b2c7824 */ /* 0x000fe200078e02ff */
[----:B-1----:R-:W-:-:S03]  /*1cc0*/  LEA.HI.X.SX32 R126, R46, R37, 0x1, P5 ;  /* 0x000000252e7e7211 */ /* 0x002fc600028f0eff */
[----:B------:R0:W-:Y:S01]  /*1cd0*/  STL [R1+0x1c], R127 ;  /* 0x00001c7f01007387 */ /* 0x0001e20000100800 */
[C---:B------:R-:W-:Y:S01]  /*1ce0*/  IMAD R46, R43.reuse, 0x29, RZ ;  /* 0x000000292b2e7824 */ /* 0x040fe200078e02ff */
[----:B--2---:R-:W-:Y:S02]  /*1cf0*/  LEA.HI.X.SX32 R128, R48, R37, 0x1, P6 ;  /* 0x0000002530807211 */ /* 0x004fe400030f0eff */
[----:B------:R1:W-:Y:S01]  /*1d00*/  STL [R1+0x24], R126 ;  /* 0x0000247e01007387 */ /* 0x0003e20000100800 */
[----:B------:R-:W-:-:S03]  /*1d10*/  IMAD R48, R43, 0x27, RZ ;  /* 0x000000272b307824 */ /* 0x000fc600078e02ff */
[----:B------:R2:W-:Y:S01]  /*1d20*/  STL [R1+0x2c], R128 ;  /* 0x00002c8001007387 */ /* 0x0005e20000100800 */
[-C--:B0-----:R-:W-:Y:S02]  /*1d30*/  IADD3 R127, P4, R50, R35.reuse, RZ ;  /* 0x00000023327f7210 */ /* 0x081fe40007f9e0ff */
[----:B-1----:R-:W-:-:S03]  /*1d40*/  IADD3 R126, P5, R52, R35, RZ ;  /* 0x00000023347e7210 */ /* 0x002fc60007fbe0ff */
[----:B------:R0:W-:Y:S01]  /*1d50*/  STL [R1+0x38], R127 ;  /* 0x0000387f01007387 */ /* 0x0001e20000100800 */
[----:B--2---:R-:W-:-:S03]  /*1d60*/  IADD3 R128, P6, R54, R35, RZ ;  /* 0x0000002336807210 */ /* 0x004fc60007fde0ff */
[----:B------:R1:W-:Y:S04]  /*1d70*/  STL [R1+0x40], R126 ;  /* 0x0000407e01007387 */ /* 0x0003e80000100800 */
[----:B------:R2:W-:Y:S01]  /*1d80*/  STL [R1+0x48], R128 ;  /* 0x0000488001007387 */ /* 0x0005e20000100800 */
[----:B0-----:R-:W-:Y:S02]  /*1d90*/  IADD3 R127, P3, R25, R35, RZ ;  /* 0x00000023197f7210 */ /* 0x001fe40007f7e0ff */
[----:B-1----:R-:W-:-:S03]  /*1da0*/  LEA.HI.X.SX32 R126, R50, R37, 0x1, P4 ;  /* 0x00000025327e7211 */ /* 0x002fc600020f0eff */
[----:B------:R0:W-:Y:S01]  /*1db0*/  STL [R1+0x50], R127 ;  /* 0x0000507f01007387 */ /* 0x0001e20000100800 */
[C---:B------:R-:W-:Y:S01]  /*1dc0*/  IMAD R50, R43.reuse, 0x25, RZ ;  /* 0x000000252b327824 */ /* 0x040fe200078e02ff */
[----:B--2---:R-:W-:Y:S02]  /*1dd0*/  LEA.HI.X.SX32 R128, R52, R37, 0x1, P5 ;  /* 0x0000002534807211 */ /* 0x004fe400028f0eff */
[----:B------:R1:W-:Y:S01]  /*1de0*/  STL [R1+0x34], R126 ;  /* 0x0000347e01007387 */ /* 0x0003e20000100800 */
[----:B------:R-:W-:-:S03]  /*1df0*/  IMAD R52, R43, 0x23, RZ ;  /* 0x000000232b347824 */ /* 0x000fc600078e02ff */
[----:B------:R2:W-:Y:S01]  /*1e00*/  STL [R1+0x3c], R128 ;  /* 0x00003c8001007387 */ /* 0x0005e20000100800 */
[----:B0-----:R-:W-:Y:S01]  /*1e10*/  LEA.HI.X.SX32 R127, R54, R37, 0x1, P6 ;  /* 0x00000025367f7211 */ /* 0x001fe200030f0eff */
[----:B------:R-:W-:Y:S01]  /*1e20*/  IMAD R54, R43, 0x21, RZ ;  /* 0x000000212b367824 */ /* 0x000fe200078e02ff */
        /* <DEDUP_REMOVED lines=13> */
[-C--:B0-----:R-:W-:Y:S01]  /*1f00*/  LEA.HI.X.SX32 R127, R58, R37.reuse, 0x1, P5 ;  /* 0x000000253a7f7211 */ /* 0x081fe200028f0eff */
[----:B------:R-:W-:Y:S01]  /*1f10*/  IMAD R58, R43, 0x1d, RZ ;  /* 0x0000001d2b3a7824 */ /* 0x000fe200078e02ff */
[----:B-1----:R-:W-:-:S03]  /*1f20*/  LEA.HI.X.SX32 R126, R60, R37, 0x1, P6 ;  /* 0x000000253c7e7211 */ /* 0x002fc600030f0eff */
[----:B------:R0:W-:Y:S01]  /*1f30*/  STL [R1+0x5c], R127 ;  /* 0x00005c7f01007387 */ /* 0x0001e20000100800 */
[----:B------:R-:W-:Y:S01]  /*1f40*/  IMAD R60, R43, 0x1b, RZ ;  /* 0x0000001b2b3c7824 */ /* 0x000fe200078e02ff */
[-C--:B--2---:R-:W-:Y:S02]  /*1f50*/  IADD3 R128, P4, R62, R35.reuse, RZ ;  /* 0x000000233e807210 */ /* 0x084fe40007f9e0ff */
[----:B------:R1:W-:Y:S04]  /*1f60*/  STL [R1+0x64], R126 ;  /* 0x0000647e01007387 */ /* 0x0003e80000100800 */
[----:B------:R2:W-:Y:S01]  /*1f70*/  STL [R1+0x70], R128 ;  /* 0x0000708001007387 */ /* 0x0005e20000100800 */
[-C--:B0-----:R-:W-:Y:S02]  /*1f80*/  IADD3 R127, P5, R64, R35.reuse, RZ ;  /* 0x00000023407f7210 */ /* 0x081fe40007fbe0ff */
[----:B-1----:R-:W-:-:S03]  /*1f90*/  IADD3 R126, P6, R66, R35, RZ ;  /* 0x00000023427e7210 */ /* 0x002fc60007fde0ff */
[----:B------:R0:W-:Y:S01]  /*1fa0*/  STL [R1+0x78], R127 ;  /* 0x0000787f01007387 */ /* 0x0001e20000100800 */
[----:B--2---:R-:W-:-:S03]  /*1fb0*/  IADD3 R128, P3, R27, R35, RZ ;  /* 0x000000231b807210 */ /* 0x004fc60007f7e0ff */
[----:B------:R1:W-:Y:S04]  /*1fc0*/  STL [R1+0x80], R126 ;  /* 0x0000807e01007387 */ /* 0x0003e80000100800 */
        /* <DEDUP_REMOVED lines=27> */
[----:B------:R-:W-:Y:S02]  /*2180*/  IADD3 R131, P2, R70, R2, RZ ;  /* 0x0000000246837210 */ /* 0x000fe40007f5e0ff */
[-C--:B-1----:R-:W-:Y:S01]  /*2190*/  IADD3 R126, P4, R74, R35.reuse, RZ ;  /* 0x000000234a7e7210 */ /* 0x082fe20007f9e0ff */
[----:B------:R0:W-:Y:S01]  /*21a0*/  STL [R1+0x9c], R127 ;  /* 0x00009c7f01007387 */ /* 0x0001e20000100800 */
[----:B--2---:R-:W-:-:S03]  /*21b0*/  IADD3 R128, P5, R76, R35, RZ ;  /* 0x000000234c807210 */ /* 0x004fc60007fbe0ff */
        /* <DEDUP_REMOVED lines=42> */
[----:B--2---:R-:W-:-:S03]  /*2460*/  LEA.HI.X.SX32 R128, R88, R37, 0x1, P5 ;  /* 0x0000002558807211 */ /* 0x004fc600028f0eff */
[----:B------:R1:W-:Y:S01]  /*2470*/  STL [R1+0xdc], R126 ;  /* 0x0000dc7e01007387 */ /* 0x0003e20000100800 */
[----:B------:R-:W-:-:S03]  /*2480*/  CS2R R88, SRZ ;  /* 0x0000000000587805 */ /* 0x000fc6000001ff00 */
[----:B------:R2:W-:Y:S01]  /*2490*/  STL [R1+0xe4], R128 ;  /* 0x0000e48001007387 */ /* 0x0005e20000100800 */
[----:B0-----:R-:W-:Y:S02]  /*24a0*/  LEA.HI.X.SX32 R127, R90, R37, 0x1, P6 ;  /* 0x000000255a7f7211 */ /* 0x001fe400030f0eff */
[----:B------:R-:W-:Y:S02]  /*24b0*/  CS2R R90, SRZ ;  /* 0x00000000005a7805 */ /* 0x000fe4000001ff00 */
[-C--:B-1----:R-:W-:Y:S01]  /*24c0*/  IADD3 R126, P4, R92, R35.reuse, RZ ;  /* 0x000000235c7e7210 */ /* 0x082fe20007f9e0ff */
[----:B------:R0:W-:Y:S01]  /*24d0*/  STL [R1+0xec], R127 ;  /* 0x0000ec7f01007387 */ /* 0x0001e20000100800 */
[----:B--2---:R-:W-:-:S03]  /*24e0*/  IADD3 R128, P5, R94, R35, RZ ;  /* 0x000000235e807210 */ /* 0x004fc60007fbe0ff */
[----:B------:R1:W-:Y:S04]  /*24f0*/  STL [R1+0xf8], R126 ;  /* 0x0000f87e01007387 */ /* 0x0003e80000100800 */
[----:B------:R2:W-:Y:S01]  /*2500*/  STL [R1+0x2d4], R128 ;  /* 0x0002d48001007387 */ /* 0x0005e20000100800 */
[----:B0-----:R-:W-:Y:S01]  /*2510*/  IADD3 R127, P6, R31, R35, RZ ;  /* 0x000000231f7f7210 */ /* 0x001fe20007fde0ff */
[----:B------:R-:W-:Y:S01]  /*2520*/  IMAD R35, R43, 0x3b, RZ ;  /* 0x0000003b2b237824 */ /* 0x000fe200078e02ff */
[----:B-1----:R-:W-:-:S03]  /*2530*/  LEA.HI.X.SX32 R126, R33, R37, 0x1, P3 ;  /* 0x00000025217e7211 */ /* 0x002fc600018f0eff */
[----:B------:R0:W-:Y:S01]  /*2540*/  STL [R1+0x2dc], R127 ;  /* 0x0002dc7f01007387 */ /* 0x0001e20000100800 */
[-C--:B------:R-:W-:Y:S01]  /*2550*/  IADD3 RZ, P3, R65, R2.reuse, RZ ;  /* 0x0000000241ff7210 */ /* 0x080fe20007f7e0ff */
[----:B------:R-:W-:Y:S01]  /*2560*/  IMAD R33, R43, 0x3a, RZ ;  /* 0x0000003a2b217824 */ /* 0x000fe200078e02ff */
[----:B--2---:R-:W-:Y:S01]  /*2570*/  LEA.HI.X.SX32 R128, R92, R37, 0x1, P4 ;  /* 0x000000255c807211 */ /* 0x004fe200020f0eff */
[----:B------:R1:W-:Y:S01]  /*2580*/  STL [R1+0x2e0], R126 ;  /* 0x0002e07e01007387 */ /* 0x0003e20000100800 */
[----:B------:R-:W-:Y:S02]  /*2590*/  IADD3 RZ, P4, R66, R2, RZ ;  /* 0x0000000242ff7210 */ /* 0x000fe40007f9e0ff */
[----:B------:R-:W-:Y:S02]  /*25a0*/  CS2R R92, SRZ ;  /* 0x00000000005c7805 */ /* 0x000fe4000001ff00 */
[----:B------:R-:W-:Y:S01]  /*25b0*/  LEA.HI.X.SX32 R130, R65, R125, 0x1, P3 ;  /* 0x0000007d41827211 */ /* 0x000fe200018f0eff */
[----:B------:R2:W-:Y:S01]  /*25c0*/  STL [R1+0xf4], R128 ;  /* 0x0000f48001007387 */ /* 0x0005e20000100800 */
[----:B0-----:R-:W-:-:S02]  /*25d0*/  LEA.HI.X.SX32 R127, R94, R37, 0x1, P5 ;  /* 0x000000255e7f7211 */ /* 0x001fc400028f0eff */
[----:B------:R-:W-:Y:S02]  /*25e0*/  CS2R R94, SRZ ;  /* 0x00000000005e7805 */ /* 0x000fe4000001ff00 */
[-C--:B------:R-:W-:Y:S02]  /*25f0*/  IADD3 RZ, P5, R67, R2.reuse, RZ ;  /* 0x0000000243ff7210 */ /* 0x080fe40007fbe0ff */
[----:B-1----:R-:W-:Y:S01]  /*2600*/  LEA.HI.X.SX32 R126, R31, R37, 0x1, P6 ;  /* 0x000000251f7e7211 */ /* 0x002fe200030f0eff */
[----:B------:R0:W-:Y:S01]  /*2610*/  STL [R1+0x2d0], R127 ;  /* 0x0002d07f01007387 */ /* 0x0001e20000100800 */
[----:B------:R-:W-:Y:S01]  /*2620*/  IADD3 RZ, P6, R68, R2, RZ ;  /* 0x0000000244ff7210 */ /* 0x000fe20007fde0ff */
[C---:B------:R-:W-:Y:S02]  /*2630*/  IMAD R31, R43.reuse, 0x39, RZ ;  /* 0x000000392b1f7824 */ /* 0x040fe400078e02ff */
[----:B------:R1:W-:Y:S01]  /*2640*/  STL [R1+0x2d8], R126 ;  /* 0x0002d87e01007387 */ /* 0x0003e20000100800 */
[----:B------:R-:W-:-:S02]  /*2650*/  IMAD R37, R43, 0x3c, RZ ;  /* 0x0000003c2b257824 */ /* 0x000fc400078e02ff */
[----:B------:R-:W-:Y:S01]  /*2660*/  IMAD R43, R43, 0x3f, RZ ;  /* 0x0000003f2b2b7824 */ /* 0x000fe200078e02ff */
[----:B------:R3:W-:Y:S01]  /*2670*/  STL [R1+0x104], R132 ;  /* 0x0001048401007387 */ /* 0x0007e20000100800 */
[----:B--2---:R-:W-:Y:S02]  /*2680*/  IMAD.MOV.U32 R128, RZ, RZ, 0x3f800000 ;  /* 0x3f800000ff807424 */ /* 0x004fe400078e00ff */
[----:B0-----:R-:W-:Y:S01]  /*2690*/  IMAD.MOV.U32 R127, RZ, RZ, -0x800000 ;  /* 0xff800000ff7f7424 */ /* 0x001fe200078e00ff */
[----:B------:R0:W-:Y:S01]  /*26a0*/  STL [R1+0x10c], R131 ;  /* 0x00010c8301007387 */ /* 0x0001e20000100800 */
[----:B-1----:R-:W-:Y:S01]  /*26b0*/  IMAD.MOV.U32 R126, RZ, RZ, 0x3f800000 ;  /* 0x3f800000ff7e7424 */ /* 0x002fe200078e00ff */
[----:B---3--:R-:W-:Y:S02]  /*26c0*/  IADD3 R132, P3, R71, R2, RZ ;  /* 0x0000000247847210 */ /* 0x008fe40007f7e0ff */
[----:B0-----:R-:W-:-:S03]  /*26d0*/  LEA.HI.X.SX32 R131, R66, R125, 0x1, P4 ;  /* 0x0000007d42837211 */ /* 0x001fc600020f0eff */
[----:B------:R0:W-:Y:S01]  /*26e0*/  STL [R1+0x114], R132 ;  /* 0x0001148401007387 */ /* 0x0001e20000100800 */
[----:B------:R-:W-:-:S05]  /*26f0*/  IADD3 R130, P4, R72, R2, RZ ;  /* 0x0000000248827210 */ /* 0x000fca0007f9e0ff */
[----:B------:R1:W-:Y:S01]  /*2700*/  STL [R1+0x11c], R130 ;  /* 0x00011c8201007387 */ /* 0x0003e20000100800 */
[-C--:B0-----:R-:W-:Y:S02]  /*2710*/  LEA.HI.X.SX32 R132, R67, R125.reuse, 0x1, P5 ;  /* 0x0000007d43847211 */ /* 0x081fe400028f0eff */
[----:B------:R-:W-:Y:S02]  /*2720*/  IADD3 R131, P5, R73, R2, RZ ;  /* 0x0000000249837210 */ /* 0x000fe40007fbe0ff */
[----:B-1----:R-:W-:-:S03]  /*2730*/  LEA.HI.X.SX32 R130, R68, R125, 0x1, P6 ;  /* 0x0000007d44827211 */ /* 0x002fc600030f0eff */
[----:B------:R0:W-:Y:S01]  /*2740*/  STL [R1+0x124], R131 ;  /* 0x0001248301007387 */ /* 0x0001e20000100800 */
[----:B------:R-:W-:-:S03]  /*2750*/  IADD3 R132, P6, R74, R2, RZ ;  /* 0x000000024a847210 */ /* 0x000fc60007fde0ff */
[----:B------:R1:W-:Y:S04]  /*2760*/  STL [R1+0xfc], R130 ;  /* 0x0000fc8201007387 */ /* 0x0003e80000100800 */
[----:B------:R2:W-:Y:S01]  /*2770*/  STL [R1+0x12c], R132 ;  /* 0x00012c8401007387 */ /* 0x0005e20000100800 */
[----:B0-----:R-:W-:Y:S02]  /*2780*/  LEA.HI.X.SX32 R131, R69, R125, 0x1, P1 ;  /* 0x0000007d45837211 */ /* 0x001fe400008f0eff */
[----:B-1----:R-:W-:-:S03]  /*2790*/  IADD3 R130, P1, R75, R2, RZ ;  /* 0x000000024b827210 */ /* 0x002fc60007f3e0ff */
[----:B------:R0:W-:Y:S01]  /*27a0*/  STL [R1+0x100], R131 ;  /* 0x0001008301007387 */ /* 0x0001e20000100800 */
[----:B--2---:R-:W-:-:S03]  /*27b0*/  LEA.HI.X.SX32 R132, R70, R125, 0x1, P2 ;  /* 0x0000007d46847211 */ /* 0x004fc600010f0eff */
[----:B------:R1:W-:Y:S04]  /*27c0*/  STL [R1+0x134], R130 ;  /* 0x0001348201007387 */ /* 0x0003e80000100800 */
[----:B------:R2:W-:Y:S01]  /*27d0*/  STL [R1+0x108], R132 ;  /* 0x0001088401007387 */ /* 0x0005e20000100800 */
[----:B0-----:R-:W-:Y:S02]  /*27e0*/  IADD3 R131, P2, R76, R2, RZ ;  /* 0x000000024c837210 */ /* 0x001fe40007f5e0ff */
[----:B-1----:R-:W-:-:S03]  /*27f0*/  LEA.HI.X.SX32 R130, R71, R125, 0x1, P3 ;  /* 0x0000007d47827211 */ /* 0x002fc600018f0eff */
[----:B------:R0:W-:Y:S01]  /*2800*/  STL [R1+0x13c], R131 ;  /* 0x00013c8301007387 */ /* 0x0001e20000100800 */
[----:B--2---:R-:W-:-:S03]  /*2810*/  IADD3 R132, P3, R77, R2, RZ ;  /* 0x000000024d847210 */ /* 0x004fc60007f7e0ff */
        /* <DEDUP_REMOVED lines=198> */
[----:B------:R1:W-:Y:S01]  /*3480*/  STL [R1+0x2cc], R130 ;  /* 0x0002cc8201007387 */ /* 0x0003e20000100800 */
[-C--:B0-----:R-:W-:Y:S02]  /*3490*/  LEA.HI.X.SX32 R131, R33, R125.reuse, 0x1, P5 ;  /* 0x0000007d21837211 */ /* 0x081fe400028f0eff */
[----:B-1----:R-:W-:-:S03]  /*34a0*/  LEA.HI.X.SX32 R130, R35, R125, 0x1, P6 ;  /* 0x0000007d23827211 */ /* 0x002fc600030f0eff */
[----:B------:R0:W-:Y:S04]  /*34b0*/  STL [R1+0x2a0], R131 ;  /* 0x0002a08301007387 */ /* 0x0001e80000100800 */
[----:B------:R1:W-:Y:S04]  /*34c0*/  STL [R1+0x2a8], R130 ;  /* 0x0002a88201007387 */ /* 0x0003e80000100800 */
[----:B------:R-:W-:Y:S01]  /*34d0*/  STL [R1+0x2b0], R132 ;  /* 0x0002b08401007387 */ /* 0x000fe20000100800 */
[-C--:B0-----:R-:W-:Y:S02]  /*34e0*/  LEA.HI.X.SX32 R131, R39, R125.reuse, 0x1, P2 ;  /* 0x0000007d27837211 */ /* 0x081fe400010f0eff */
[----:B-1----:R-:W-:-:S03]  /*34f0*/  LEA.HI.X.SX32 R130, R41, R125, 0x1, P3 ;  /* 0x0000007d29827211 */ /* 0x002fc600018f0eff */
[----:B------:R-:W-:Y:S04]  /*3500*/  STL [R1+0x2b8], R131 ;  /* 0x0002b88301007387 */ /* 0x000fe80000100800 */
[----:B------:R0:W-:Y:S02]  /*3510*/  STL [R1+0x2c0], R130 ;  /* 0x0002c08201007387 */ /* 0x0001e40000100800 */
[----:B0-----:R-:W-:-:S05]  /*3520*/  LEA.HI.X.SX32 R130, R43, R125, 0x1, P4 ;  /* 0x0000007d2b827211 */ /* 0x001fca00020f0eff */
[----:B------:R0:W-:Y:S02]  /*3530*/  STL [R1+0x2c8], R130 ;  /* 0x0002c88201007387 */ /* 0x0001e40000100800 */
.L_x_1:
[----:B------:R-:W2:Y:S04]  /*3540*/  LDL R136, [R1] ;  /* 0x0000000001887983 */ /* 0x000ea80000100800 */
[----:B------:R-:W3:Y:S04]  /*3550*/  LDL R135, [R1+0x8] ;  /* 0x0000080001877983 */ /* 0x000ee80000100800 */
[----:B------:R-:W4:Y:S04]  /*3560*/  LDL R133, [R1+0x4] ;  /* 0x0000040001857983 */ /* 0x000f280000100800 */
[----:B------:R-:W5:Y:S04]  /*3570*/  LDL R139, [R1+0x10] ;  /* 0x00001000018b7983 */ /* 0x000f680000100800 */
[----:B------:R-:W5:Y:S04]  /*3580*/  LDL R134, [R1+0xc] ;  /* 0x00000c0001867983 */ /* 0x000f680000100800 */
[----:B------:R-:W5:Y:S04]  /*3590*/  LDL R132, [R1+0x20] ;  /* 0x0000200001847983 */ /* 0x000f680000100800 */
[----:B------:R-:W5:Y:S04]  /*35a0*/  LDL R143, [R1+0x18] ;  /* 0x00001800018f7983 */ /* 0x000f680000100800 */
[----:B------:R-:W5:Y:S04]  /*35b0*/  LDL R138, [R1+0x14] ;  /* 0x00001400018a7983 */ /* 0x000f680000100800 */
[----:B------:R-:W5:Y:S04]  /*35c0*/  LDL R131, [R1+0x28] ;  /* 0x0000280001837983 */ /* 0x000f680000100800 */
[----:B0-----:R-:W5:Y:S01]  /*35d0*/  LDL R130, [R1+0x24] ;  /* 0x0000240001827983 */ /* 0x001f620000100800 */
[----:B------:R-:W-:-:S02]  /*35e0*/  USHF.R.S32.HI UR7, URZ, 0x1f, UR4 ;  /* 0x0000001f3f077899 */ /* 0x000fc40008011404 */
[----:B------:R-:W-:Y:S02]  /*35f0*/  IADD3 RZ, P2, R4, UR4, RZ ;  /* 0x0000000404ff7c10 */ /* 0x000fe4000ff5e0ff */
[C---:B------:R-:W-:Y:S01]  /*3600*/  IADD3 RZ, P1, R3.reuse, UR4, RZ ;  /* 0x0000000403ff7c10 */ /* 0x040fe2000ff3e0ff */
[----:B------:R-:W-:Y:S01]  /*3610*/  VIADD R24, R3, UR4 ;  /* 0x0000000403187c36 */ /* 0x000fe20008000000 */
[----:B------:R-:W-:Y:S01]  /*3620*/  IADD3 RZ, P3, R5, UR4, RZ ;  /* 0x0000000405ff7c10 */ /* 0x000fe2000ff7e0ff */
[----:B------:R-:W-:Y:S01]  /*3630*/  VIADD R32, R11, UR4 ;  /* 0x000000040b207c36 */ /* 0x000fe20008000000 */
[----:B------:R-:W-:Y:S01]  /*3640*/  IADD3.X R29, R8, UR7, RZ, P2, !PT ;  /* 0x00000007081d7c10 */ /* 0x000fe200097fe4ff */
[----:B------:R-:W-:Y:S01]  /*3650*/  VIADD R28, R4, UR4 ;  /* 0x00000004041c7c36 */ /* 0x000fe20008000000 */
[----:B------:R-:W-:Y:S01]  /*3660*/  IADD3.X R25, R7, UR7, RZ, P1, !PT ;  /* 0x0000000707197c10 */ /* 0x000fe20008ffe4ff */
[----:B------:R-:W-:Y:S01]  /*3670*/  VIADD R30, R12, UR4 ;  /* 0x000000040c1e7c36 */ /* 0x000fe20008000000 */
[----:B------:R-:W-:Y:S01]  /*3680*/  IADD3 RZ, P2, R11, UR4, RZ ;  /* 0x000000040bff7c10 */ /* 0x000fe2000ff5e0ff */
[----:B------:R-:W-:Y:S01]  /*3690*/  VIADD R26, R5, UR4 ;  /* 0x00000004051a7c36 */ /* 0x000fe20008000000 */
[----:B------:R-:W-:Y:S01]  /*36a0*/  IADD3 RZ, P1, R6, UR4, RZ ;  /* 0x0000000406ff7c10 */ /* 0x000fe2000ff3e0ff */
[----:B------:R0:W5:Y:S01]  /*36b0*/  LDG.E.U8 R39, desc[UR20][R24.64] ;  /* 0x0000001418277981 */ /* 0x000162000c1e1100 */
[----:B------:R-:W-:Y:S01]  /*36c0*/  IADD3.X R27, R9, UR7, RZ, P3, !PT ;  /* 0x00000007091b7c10 */ /* 0x000fe20009ffe4ff */
[----:B------:R-:W-:Y:S01]  /*36d0*/  VIADD R34, R13, UR4 ;  /* 0x000000040d227c36 */ /* 0x000fe20008000000 */
[----:B------:R-:W-:Y:S01]  /*36e0*/  IADD3.X R33, R15, UR7, RZ, P2, !PT ;  /* 0x000000070f217c10 */ /* 0x000fe200097fe4ff */
[----:B------:R-:W5:Y:S01]  /*36f0*/  LDG.E.U8 R28, desc[UR20][R28.64] ;  /* 0x000000141c1c7981 */ /* 0x000f62000c1e1100 */
[----:B------:R-:W-:Y:S01]  /*3700*/  IADD3 RZ, P3, R12, UR4, RZ ;  /* 0x000000040cff7c10 */ /* 0x000fe2000ff7e0ff */
[----:B------:R-:W-:-:S02]  /*3710*/  USHF.R.S32.HI UR25, URZ, 0x1f, UR4 ;  /* 0x0000001f3f197899 */ /* 0x000fc40008011404 */
[----:B------:R-:W-:Y:S01]  /*3720*/  IADD3 RZ, P2, R14, UR4, RZ ;  /* 0x000000040eff7c10 */ /* 0x000fe2000ff5e0ff */
[----:B------:R1:W5:Y:S04]  /*3730*/  LDG.E.U8 R38, desc[UR20][R32.64] ;  /* 0x0000001420267981 */ /* 0x000368000c1e1100 */
[----:B------:R-:W5:Y:S01]  /*3740*/  LDL R142, [R1+0x1c] ;  /* 0x00001c00018e7983 */ /* 0x000f620000100800 */
[----:B0-----:R-:W-:Y:S01]  /*3750*/  IADD3.X R25, R10, UR7, RZ, P1, !PT ;  /* 0x000000070a197c10 */ /* 0x001fe20008ffe4ff */
[----:B------:R-:W-:Y:S01]  /*3760*/  VIADD R24, R6, UR4 ;  /* 0x0000000406187c36 */ /* 0x000fe20008000000 */
[----:B------:R-:W-:Y:S01]  /*3770*/  IADD3 RZ, P1, R13, UR4, RZ ;  /* 0x000000040dff7c10 */ /* 0x000fe2000ff3e0ff */
[----:B------:R-:W5:Y:S01]  /*3780*/  LDG.E.U8 R26, desc[UR20][R26.64] ;  /* 0x000000141a1a7981 */ /* 0x000f62000c1e1100 */
[----:B------:R-:W-:Y:S01]  /*3790*/  IADD3.X R31, R16, UR7, RZ, P3, !PT ;  /* 0x00000007101f7c10 */ /* 0x000fe20009ffe4ff */
[----:B-1----:R-:W-:Y:S01]  /*37a0*/  VIADD R32, R14, UR4 ;  /* 0x000000040e207c36 */ /* 0x002fe20008000000 */
[----:B------:R-:W-:Y:S01]  /*37b0*/  IADD3.X R33, R21, UR7, RZ, P2, !PT ;  /* 0x0000000715217c10 */ /* 0x000fe200097fe4ff */
[----:B------:R-:W5:Y:S01]  /*37c0*/  LDG.E.U8 R24, desc[UR20][R24.64] ;  /* 0x0000001418187981 */ /* 0x000f62000c1e1100 */
[----:B------:R-:W-:-:S03]  /*37d0*/  IADD3 RZ, P3, R18, UR4, RZ ;  /* 0x0000000412ff7c10 */ /* 0x000fc6000ff7e0ff */
[----:B------:R-:W5:Y:S01]  /*37e0*/  LDL R137, [R1+0x30] ;  /* 0x0000300001897983 */ /* 0x000f620000100800 */
[----:B------:R-:W-:-:S03]  /*37f0*/  IADD3.X R35, R17, UR7, RZ, P1, !PT ;  /* 0x0000000711237c10 */ /* 0x000fc60008ffe4ff */
[----:B------:R-:W5:Y:S01]  /*3800*/  LDL R141, [R1+0x38] ;  /* 0x00003800018d7983 */ /* 0x000f620000100800 */
[----:B------:R-:W-:-:S03]  /*3810*/  IADD3 RZ, P1, R19, UR4, RZ ;  /* 0x0000000413ff7c10 */ /* 0x000fc6000ff3e0ff */
[----:B------:R-:W5:Y:S01]  /*3820*/  LDL R140, [R1+0x40] ;  /* 0x00004000018c7983 */ /* 0x000f620000100800 */
[----:B------:R-:W-:-:S03]  /*3830*/  IADD3 RZ, P2, R20, UR4, RZ ;  /* 0x0000000414ff7c10 */ /* 0x000fc6000ff5e0ff */
[----:B------:R-:W5:Y:S04]  /*3840*/  LDL R146, [R1+0x5c] ;  /* 0x00005c0001927983 */ /* 0x000f680000100800 */
        /* <DEDUP_REMOVED lines=8> */
[----:B------:R-:W5:Y:S01]  /*38d0*/  LDL R152, [R1+0x100] ;  /* 0x0001000001987983 */ /* 0x000f620000100800 */
[----:B------:R-:W-:-:S03]  /*38e0*/  UMOV UR28, UR8 ;  /* 0x00000008001c7c82 */ /* 0x000fc60008000000 */
[----:B------:R-:W5:Y:S01]  /*38f0*/  LDL R158, [R1+0x114] ;  /* 0x00011400019e7983 */ /* 0x000f620000100800 */
[----:B------:R-:W-:Y:S01]  /*3900*/  UMOV UR29, 0x80000020 ;  /* 0x80000020001d7882 */ /* 0x000fe20000000000 */
[----:B------:R-:W-:Y:S01]  /*3910*/  UMOV UR30, UR10 ;  /* 0x0000000a001e7c82 */ /* 0x000fe20008000000 */
[----:B------:R-:W-:Y:S01]  /*3920*/  UMOV UR31, 0x80000020 ;  /* 0x80000020001f7882 */ /* 0x000fe20000000000 */
[----:B------:R0:W5:Y:S04]  /*3930*/  LDG.E.U8 R29, desc[UR20][R30.64] ;  /* 0x000000141e1d7981 */ /* 0x000168000c1e1100 */
[----:B------:R-:W5:Y:S04]  /*3940*/  LDL R169, [R1+0x108] ;  /* 0x0001080001a97983 */ /* 0x000f680000100800 */
[----:B------:R-:W5:Y:S04]  /*3950*/  LDL R168, [R1+0x110] ;  /* 0x0001100001a87983 */ /* 0x000f680000100800 */
[----:B------:R-:W5:Y:S01]  /*3960*/  LDL R154, [R1+0x11c] ;  /* 0x00011c00019a7983 */ /* 0x000f620000100800 */
[----:B0-----:R-:W-:Y:S01]  /*3970*/  VIADD R30, R18, UR4 ;  /* 0x00000004121e7c36 */ /* 0x001fe20008000000 */
[----:B------:R-:W-:Y:S01]  /*3980*/  IADD3.X R31, R22, UR7, RZ, P3, !PT ;  /* 0x00000007161f7c10 */ /* 0x000fe20009ffe4ff */
[----:B------:R-:W0:Y:S01]  /*3990*/  LDC R151, c[0x0][0x268] ;  /* 0x00009a00ff977b82 */ /* 0x000e220000000800 */
[----:B------:R1:W5:Y:S04]  /*39a0*/  LDG.E.U8 R25, desc[UR20][R32.64] ;  /* 0x0000001420197981 */ /* 0x000368000c1e1100 */
[----:B------:R1:W5:Y:S04]  /*39b0*/  LDG.E.U8 R27, desc[UR20][R34.64] ;  /* 0x00000014221b7981 */ /* 0x000368000c1e1100 */
[----:B------:R1:W5:Y:S02]  /*39c0*/  LDG.E.U8 R40, desc[UR20][R30.64] ;  /* 0x000000141e287981 */ /* 0x000364000c1e1100 */
[----:B-1----:R-:W-:Y:S01]  /*39d0*/  VIADD R32, R19, UR4 ;  /* 0x0000000413207c36 */ /* 0x002fe20008000000 */
[----:B------:R-:W-:Y:S01]  /*39e0*/  IADD3.X R33, R23, UR7, RZ, P1, !PT ;  /* 0x0000000717217c10 */ /* 0x000fe20008ffe4ff */
[----:B------:R-:W5:Y:S01]  /*39f0*/  LDL R167, [R1+0x124] ;  /* 0x0001240001a77983 */ /* 0x000f620000100800 */
[----:B------:R-:W-:-:S03]  /*3a00*/  IADD3 R34, P1, R121, UR4, RZ ;  /* 0x0000000479227c10 */ /* 0x000fc6000ff3e0ff */
[----:B------:R1:W5:Y:S01]  /*3a10*/  LDG.E.U8 R41, desc[UR20][R32.64] ;  /* 0x0000001420297981 */ /* 0x000362000c1e1100 */
[----:B------:R-:W-:Y:S01]  /*3a20*/  VIADD R30, R20, UR4 ;  /* 0x00000004141e7c36 */ /* 0x000fe20008000000 */
[----:B------:R-:W-:Y:S02]  /*3a30*/  IADD3.X R31, R120, UR25, RZ, P2, !PT ;  /* 0x00000019781f7c10 */ /* 0x000fe400097fe4ff */
[----:B------:R-:W5:Y:S01]  /*3a40*/  LDL R164, [R1+0x120] ;  /* 0x0001200001a47983 */ /* 0x000f620000100800 */
[----:B------:R-:W-:-:S03]  /*3a50*/  IADD3.X R35, R123, UR7, RZ, P1, !PT ;  /* 0x000000077b237c10 */ /* 0x000fc60008ffe4ff */
[----:B------:R1:W5:Y:S02]  /*3a60*/  LDG.E.U8 R42, desc[UR20][R30.64] ;  /* 0x000000141e2a7981 */ /* 0x000364000c1e1100 */
[----:B-1----:R-:W-:Y:S02]  /*3a70*/  IADD3 R32, P2, R122, UR4, RZ ;  /* 0x000000047a207c10 */ /* 0x002fe4000ff5e0ff */
[----:B------:R1:W5:Y:S02]  /*3a80*/  LDG.E.U8 R43, desc[UR20][R34.64] ;  /* 0x00000014222b7981 */ /* 0x000364000c1e1100 */
[----:B------:R-:W-:Y:S02]  /*3a90*/  IADD3.X R33, R124, UR7, RZ, P2, !PT ;  /* 0x000000077c217c10 */ /* 0x000fe400097fe4ff */
[----:B------:R-:W5:Y:S01]  /*3aa0*/  LDL R163, [R1+0x134] ;  /* 0x0001340001a37983 */ /* 0x000f620000100800 */
[----:B------:R-:W-:-:S03]  /*3ab0*/  IADD3 R30, P1, R221, UR4, RZ ;  /* 0x00000004dd1e7c10 */ /* 0x000fc6000ff3e0ff */
[----:B------:R0:W5:Y:S01]  /*3ac0*/  LDG.E.U8 R44, desc[UR20][R32.64] ;  /* 0x00000014202c7981 */ /* 0x000162000c1e1100 */
[----:B-1----:R-:W-:Y:S02]  /*3ad0*/  IADD3 R34, P2, R223, UR4, RZ ;  /* 0x00000004df227c10 */ /* 0x002fe4000ff5e0ff */
[----:B------:R-:W-:Y:S01]  /*3ae0*/  IADD3.X R31, R220, UR7, RZ, P1, !PT ;  /* 0x00000007dc1f7c10 */ /* 0x000fe20008ffe4ff */
[----:B------:R-:W5:Y:S01]  /*3af0*/  LDL R159, [R1+0x130] ;  /* 0x00013000019f7983 */ /* 0x000f620000100800 */
[----:B------:R-:W-:-:S03]  /*3b00*/  IADD3.X R35, R222, UR7, RZ, P2, !PT ;  /* 0x00000007de237c10 */ /* 0x000fc600097fe4ff */
[----:B------:R1:W5:Y:S01]  /*3b10*/  LDG.E.U8 R45, desc[UR20][R30.64] ;  /* 0x000000141e2d7981 */ /* 0x000362000c1e1100 */
[----:B0-----:R-:W-:-:S03]  /*3b20*/  IADD3 R32, P1, R225, UR4, RZ ;  /* 0x00000004e1207c10 */ /* 0x001fc6000ff3e0ff */
[----:B------:R0:W5:Y:S01]  /*3b30*/  LDG.E.U8 R46, desc[UR20][R34.64] ;  /* 0x00000014222e7981 */ /* 0x000162000c1e1100 */
[----:B------:R-:W-:Y:S02]  /*3b40*/  IADD3.X R33, R224, UR7, RZ, P1, !PT ;  /* 0x00000007e0217c10 */ /* 0x000fe40008ffe4ff */
[----:B------:R-:W-:Y:S01]  /*3b50*/  LOP3.LUT R188, R0, 0x8, RZ, 0xfc, !PT ;  /* 0x0000000800bc7812 */ /* 0x000fe200078efcff */
[----:B------:R-:W5:Y:S01]  /*3b60*/  LDL R166, [R1+0x118] ;  /* 0x0001180001a67983 */ /* 0x000f620000100800 */
[----:B-1----:R-:W-:-:S03]  /*3b70*/  IADD3 R30, P2, R227, UR4, RZ ;  /* 0x00000004e31e7c10 */ /* 0x002fc6000ff5e0ff */
[----:B------:R1:W5:Y:S01]  /*3b80*/  LDG.E.U8 R47, desc[UR20][R32.64] ;  /* 0x00000014202f7981 */ /* 0x000362000c1e1100 */
[----:B0-----:R-:W-:Y:S02]  /*3b90*/  IADD3 R34, P1, R229, UR4, RZ ;  /* 0x00000004e5227c10 */ /* 0x001fe4000ff3e0ff */
[----:B------:R-:W-:Y:S01]  /*3ba0*/  IADD3.X R31, R226, UR7, RZ, P2, !PT ;  /* 0x00000007e21f7c10 */ /* 0x000fe200097fe4ff */
[----:B------:R-:W5:Y:S01]  /*3bb0*/  LDL R165, [R1+0x12c] ;  /* 0x00012c0001a57983 */ /* 0x000f620000100800 */
[----:B------:R-:W-:-:S03]  /*3bc0*/  IADD3.X R35, R228, UR7, RZ, P1, !PT ;  /* 0x00000007e4237c10 */ /* 0x000fc60008ffe4ff */
[----:B------:R0:W5:Y:S01]  /*3bd0*/  LDG.E.U8 R48, desc[UR20][R30.64] ;  /* 0x000000141e307981 */ /* 0x000162000c1e1100 */
[----:B-1----:R-:W-:-:S03]  /*3be0*/  IADD3 R32, P2, R231, UR4, RZ ;  /* 0x00000004e7207c10 */ /* 0x002fc6000ff5e0ff */
[----:B------:R1:W5:Y:S01]  /*3bf0*/  LDG.E.U8 R49, desc[UR20][R34.64] ;  /* 0x0000001422317981 */ /* 0x000362000c1e1100 */
[----:B------:R-:W-:-:S03]  /*3c00*/  IADD3.X R33, R230, UR7, RZ, P2, !PT ;  /* 0x00000007e6217c10 */ /* 0x000fc600097fe4ff */
[----:B------:R-:W5:Y:S01]  /*3c10*/  LDL R162, [R1+0x128] ;  /* 0x0001280001a27983 */ /* 0x000f620000100800 */
[----:B0-----:R-:W-:-:S03]  /*3c20*/  IADD3 R30, P1, R233, UR4, RZ ;  /* 0x00000004e91e7c10 */ /* 0x001fc6000ff3e0ff */
        /* <DEDUP_REMOVED lines=8> */
[----:B------:R-:W-:-:S03]  /*3cb0*/  IADD3.X R33, R236, UR7, RZ, P1, !PT ;  /* 0x00000007ec217c10 */ /* 0x000fc60008ffe4ff */
        /* <DEDUP_REMOVED lines=25> */
[----:B------:R-:W-:-:S03]  /*3e50*/  IADD3.X R31, R250, UR7, RZ, P2, !PT ;  /* 0x00000007fa1f7c10 */ /* 0x000fc600097fe4ff */
[----:B------:R-:W5:Y:S04]  /*3e60*/  LDL R175, [R1+0x1a0] ;  /* 0x0001a00001af7983 */ /* 0x000f680000100800 */
[----:B------:R5:W5:Y:S01]  /*3e70*/  LDG.E.U8 R60, desc[UR20][R30.64] ;  /* 0x000000141e3c7981 */ /* 0x000b62000c1e1100 */
[----:B--2---:R-:W-:-:S03]  /*3e80*/  IADD3 R34, P1, R136, UR4, RZ ;  /* 0x0000000488227c10 */ /* 0x004fc6000ff3e0ff */
[----:B------:R-:W2:Y:S04]  /*3e90*/  LDL R174, [R1+0x1ac] ;  /* 0x0001ac0001ae7983 */ /* 0x000ea80000100800 */
[----:B------:R-:W2:Y:S01]  /*3ea0*/  LDL R136, [R1+0x2c] ;  /* 0x00002c0001887983 */ /* 0x000ea20000100800 */
[----:B---3--:R-:W-:-:S03]  /*3eb0*/  IADD3 R32, P2, R135, UR4, RZ ;  /* 0x0000000487207c10 */ /* 0x008fc6000ff5e0ff */
[----:B------:R-:W3:Y:S01]  /*3ec0*/  LDL R135, [R1+0x34] ;  /* 0x0000340001877983 */ /* 0x000ee20000100800 */
[----:B------:R-:W-:Y:S02]  /*3ed0*/  IADD3.X R35, R252, UR7, RZ, P1, !PT ;  /* 0x00000007fc237c10 */ /* 0x000fe40008ffe4ff */
[----:B----4-:R-:W-:Y:S01]  /*3ee0*/  IADD3.X R33, R133, UR7, RZ, P2, !PT ;  /* 0x0000000785217c10 */ /* 0x010fe200097fe4ff */
[----:B------:R-:W4:Y:S01]  /*3ef0*/  LDL R177, [R1+0x1a8] ;  /* 0x0001a80001b17983 */ /* 0x000f220000100800 */
[----:B-----5:R-:W-:-:S03]  /*3f00*/  IADD3 R30, P1, R139, UR4, RZ ;  /* 0x000000048b1e7c10 */ /* 0x020fc6000ff3e0ff */
[----:B------:R-:W5:Y:S01]  /*3f10*/  LDL R133, [R1+0x3c] ;  /* 0x00003c0001857983 */ /* 0x000f620000100800 */
[----:B------:R-:W-:-:S03]  /*3f20*/  IADD3.X R31, R134, UR7, RZ, P1, !PT ;  /* 0x00000007861f7c10 */ /* 0x000fc60008ffe4ff */
[----:B------:R-:W4:Y:S04]  /*3f30*/  LDL R139, [R1+0x48] ;  /* 0x00004800018b7983 */ /* 0x000f280000100800 */
[----:B------:R0:W4:Y:S04]  /*3f40*/  LDG.E.U8 R62, desc[UR20][R32.64] ;  /* 0x00000014203e7981 */ /* 0x000128000c1e1100 */
[----:B------:R1:W4:Y:S04]  /*3f50*/  LDG.E.U8 R61, desc[UR20][R34.64] ;  /* 0x00000014223d7981 */ /* 0x000328000c1e1100 */
[----:B------:R-:W4:Y:S01]  /*3f60*/  LDL R134, [R1+0x50] ;  /* 0x0000500001867983 */ /* 0x000f220000100800 */
[----:B0-----:R-:W-:-:S03]  /*3f70*/  IADD3 R32, P1, R132, UR4, RZ ;  /* 0x0000000484207c10 */ /* 0x001fc6000ff3e0ff */
[----:B------:R-:W4:Y:S01]  /*3f80*/  LDL R132, [R1+0x44] ;  /* 0x0000440001847983 */ /* 0x000f220000100800 */
[----:B-1----:R-:W-:-:S03]  /*3f90*/  IADD3 R34, P2, R143, UR4, RZ ;  /* 0x000000048f227c10 */ /* 0x002fc6000ff5e0ff */
[----:B------:R0:W4:Y:S01]  /*3fa0*/  LDG.E.U8 R63, desc[UR20][R30.64] ;  /* 0x000000141e3f7981 */ /* 0x000122000c1e1100 */
[----:B------:R-:W-:-:S03]  /*3fb0*/  IADD3.X R35, R138, UR7, RZ, P2, !PT ;  /* 0x000000078a237c10 */ /* 0x000fc600097fe4ff */
[----:B------:R-:W4:Y:S04]  /*3fc0*/  LDL R138, [R1+0x58] ;  /* 0x00005800018a7983 */ /* 0x000f280000100800 */
[----:B------:R1:W4:Y:S01]  /*3fd0*/  LDG.E.U8 R64, desc[UR20][R34.64] ;  /* 0x0000001422407981 */ /* 0x000322000c1e1100 */
[----:B0-----:R-:W-:-:S03]  /*3fe0*/  IADD3 R30, P2, R131, UR4, RZ ;  /* 0x00000004831e7c10 */ /* 0x001fc6000ff5e0ff */
[----:B------:R-:W4:Y:S01]  /*3ff0*/  LDL R131, [R1+0x4c] ;  /* 0x00004c0001837983 */ /* 0x000f220000100800 */
[----:B------:R-:W-:-:S03]  /*4000*/  IADD3.X R31, R130, UR7, RZ, P2, !PT ;  /* 0x00000007821f7c10 */ /* 0x000fc600097fe4ff */
[----:B------:R-:W4:Y:S04]  /*4010*/  LDL R130, [R1+0x54] ;  /* 0x0000540001827983 */ /* 0x000f280000100800 */
[----:B------:R-:W4:Y:S01]  /*4020*/  LDG.E.U8 R66, desc[UR20][R30.64] ;  /* 0x000000141e427981 */ /* 0x000f22000c1e1100 */
[----:B------:R-:W-:-:S03]  /*4030*/  IADD3.X R33, R142, UR7, RZ, P1, !PT ;  /* 0x000000078e217c10 */ /* 0x000fc60008ffe4ff */
[----:B------:R-:W4:Y:S04]  /*4040*/  LDL R143, [R1+0x80] ;  /* 0x00008000018f7983 */ /* 0x000f280000100800 */
[----:B------:R0:W4:Y:S04]  /*4050*/  LDG.E.U8 R65, desc[UR20][R32.64] ;  /* 0x0000001420417981 */ /* 0x000128000c1e1100 */
[----:B------:R-:W4:Y:S01]  /*4060*/  LDL R142, [R1+0x74] ;  /* 0x00007400018e7983 */ /* 0x000f220000100800 */
[----:B-1----:R-:W-:-:S03]  /*4070*/  IADD3 R34, P1, R137, UR4, RZ ;  /* 0x0000000489227c10 */ /* 0x002fc6000ff3e0ff */
[----:B------:R-:W4:Y:S01]  /*4080*/  LDL R137, [R1+0x60] ;  /* 0x0000600001897983 */ /* 0x000f220000100800 */
[----:B0-----:R-:W-:-:S03]  /*4090*/  IADD3 R32, P2, R141, UR4, RZ ;  /* 0x000000048d207c10 */ /* 0x001fc6000ff5e0ff */
[----:B------:R-:W4:Y:S04]  /*40a0*/  LDL R141, [R1+0xb8] ;  /* 0x0000b800018d7983 */ /* 0x000f280000100800 */
        /* <DEDUP_REMOVED lines=21> */
[----:B------:R-:W4:Y:S01]  /*4200*/  LDL R218, [R1+0x210] ;  /* 0x0002100001da7983 */ /* 0x000f220000100800 */
[----:B--2---:R-:W-:-:S03]  /*4210*/  IADD3.X R35, R136, UR7, RZ, P1, !PT ;  /* 0x0000000788237c10 */ /* 0x004fc60008ffe4ff */
[----:B------:R-:W2:Y:S01]  /*4220*/  LDL R136, [R1+0x68] ;  /* 0x0000680001887983 */ /* 0x000ea20000100800 */
[----:B------:R-:W-:Y:S02]  /*4230*/  IADD3 R30, P1, R140, UR4, RZ ;  /* 0x000000048c1e7c10 */ /* 0x000fe4000ff3e0ff */
[----:B---3--:R-:W-:Y:S01]  /*4240*/  IADD3.X R33, R135, UR7, RZ, P2, !PT ;  /* 0x0000000787217c10 */ /* 0x008fe200097fe4ff */
[----:B------:R4:W3:Y:S04]  /*4250*/  LDG.E.U8 R67, desc[UR20][R34.64] ;  /* 0x0000001422437981 */ /* 0x0008e8000c1e1100 */
[----:B------:R-:W3:Y:S01]  /*4260*/  LDL R135, [R1+0x64] ;  /* 0x0000640001877983 */ /* 0x000ee20000100800 */
[----:B-----5:R-:W-:-:S03]  /*4270*/  IADD3.X R31, R133, UR7, RZ, P1, !PT ;  /* 0x00000007851f7c10 */ /* 0x020fc60008ffe4ff */
[----:B------:R-:W5:Y:S01]  /*4280*/  LDL R133, [R1+0x6c] ;  /* 0x00006c0001857983 */ /* 0x000f620000100800 */
[----:B----4-:R-:W-:-:S03]  /*4290*/  IADD3 R34, P2, R139, UR4, RZ ;  /* 0x000000048b227c10 */ /* 0x010fc6000ff5e0ff */
[----:B------:R0:W4:Y:S04]  /*42a0*/  LDG.E.U8 R68, desc[UR20][R32.64] ;  /* 0x0000001420447981 */ /* 0x000128000c1e1100 */
[----:B------:R1:W4:Y:S04]  /*42b0*/  LDG.E.U8 R69, desc[UR20][R30.64] ;  /* 0x000000141e457981 */ /* 0x000328000c1e1100 */
[----:B------:R-:W4:Y:S01]  /*42c0*/  LDL R140, [R1+0x94] ;  /* 0x00009400018c7983 */ /* 0x000f220000100800 */
[----:B0-----:R-:W-:-:S03]  /*42d0*/  IADD3 R32, P1, R134, UR4, RZ ;  /* 0x0000000486207c10 */ /* 0x001fc6000ff3e0ff */
[----:B------:R-:W4:Y:S01]  /*42e0*/  LDL R134, [R1+0x98] ;  /* 0x0000980001867983 */ /* 0x000f220000100800 */
[----:B------:R-:W-:-:S03]  /*42f0*/  IADD3.X R35, R132, UR7, RZ, P2, !PT ;  /* 0x0000000784237c10 */ /* 0x000fc600097fe4ff */
[----:B------:R-:W4:Y:S04]  /*4300*/  LDL R132, [R1+0x7c] ;  /* 0x00007c0001847983 */ /* 0x000f280000100800 */
[----:B------:R-:W4:Y:S01]  /*4310*/  LDL R139, [R1+0xd8] ;  /* 0x0000d800018b7983 */ /* 0x000f220000100800 */
[----:B-1----:R-:W-:-:S03]  /*4320*/  IADD3 R30, P2, R138, UR4, RZ ;  /* 0x000000048a1e7c10 */ /* 0x002fc6000ff5e0ff */
[----:B------:R0:W4:Y:S04]  /*4330*/  LDG.E.U8 R70, desc[UR20][R34.64] ;  /* 0x0000001422467981 */ /* 0x000128000c1e1100 */
[----:B------:R-:W4:Y:S01]  /*4340*/  LDL R138, [R1+0xf8] ;  /* 0x0000f800018a7983 */ /* 0x000f220000100800 */
[----:B------:R-:W-:-:S03]  /*4350*/  IADD3.X R33, R131, UR7, RZ, P1, !PT ;  /* 0x0000000783217c10 */ /* 0x000fc60008ffe4ff */
[----:B------:R-:W4:Y:S01]  /*4360*/  LDL R131, [R1+0xb4] ;  /* 0x0000b40001837983 */ /* 0x000f220000100800 */
[----:B------:R-:W-:-:S03]  /*4370*/  IADD3.X R31, R130, UR7, RZ, P2, !PT ;  /* 0x00000007821f7c10 */ /* 0x000fc600097fe4ff */
[----:B------:R-:W4:Y:S04]  /*4380*/  LDL R130, [R1+0xd4] ;  /* 0x0000d40001827983 */ /* 0x000f280000100800 */
[----:B------:R-:W4:Y:S04]  /*4390*/  LDG.E.U8 R71, desc[UR20][R32.64] ;  /* 0x0000001420477981 */ /* 0x000f28000c1e1100 */
[----:B------:R1:W4:Y:S01]  /*43a0*/  LDG.E.U8 R72, desc[UR20][R30.64] ;  /* 0x000000141e487981 */ /* 0x000322000c1e1100 */
[----:B0-----:R-:W-:-:S03]  /*43b0*/  IADD3 R34, P1, R137, UR4, RZ ;  /* 0x0000000489227c10 */ /* 0x001fc6000ff3e0ff */
[----:B------:R-:W4:Y:S01]  /*43c0*/  LDL R137, [R1+0xa0] ;  /* 0x0000a00001897983 */ /* 0x000f220000100800 */
[----:B------:R-:W-:Y:S02]  /*43d0*/  IADD3.X R35, R146, UR7, RZ, P1, !PT ;  /* 0x0000000792237c10 */ /* 0x000fe40008ffe4ff */
[----:B-1----:R-:W-:Y:S01]  /*43e0*/  IADD3 R30, P1, R145, UR4, RZ ;  /* 0x00000004911e7c10 */ /* 0x002fe2000ff3e0ff */
[----:B------:R-:W4:Y:S04]  /*43f0*/  LDL R146, [R1+0xc8] ;  /* 0x0000c80001927983 */ /* 0x000f280000100800 */
[----:B------:R0:W4:Y:S04]  /*4400*/  LDG.E.U8 R73, desc[UR20][R34.64] ;  /* 0x0000001422497981 */ /* 0x000128000c1e1100 */
[----:B------:R-:W4:Y:S01]  /*4410*/  LDL R145, [R1+0xa4] ;  /* 0x0000a40001917983 */ /* 0x000f220000100800 */
[----:B--2---:R-:W-:-:S03]  /*4420*/  IADD3 R32, P2, R136, UR4, RZ ;  /* 0x0000000488207c10 */ /* 0x004fc6000ff5e0ff */
[----:B------:R-:W2:Y:S01]  /*4430*/  LDL R136, [R1+0xf4] ;  /* 0x0000f40001887983 */ /* 0x000ea20000100800 */
[----:B---3--:R-:W-:Y:S02]  /*4440*/  IADD3.X R33, R135, UR7, RZ, P2, !PT ;  /* 0x0000000787217c10 */ /* 0x008fe400097fe4ff */
[----:B0-----:R-:W-:Y:S01]  /*4450*/  IADD3 R34, P2, R144, UR4, RZ ;  /* 0x0000000490227c10 */ /* 0x001fe2000ff5e0ff */
[----:B------:R-:W3:Y:S01]  /*4460*/  LDL R135, [R1+0xc0] ;  /* 0x0000c00001877983 */ /* 0x000ee20000100800 */
[----:B-----5:R-:W-:-:S03]  /*4470*/  IADD3.X R31, R133, UR7, RZ, P1, !PT ;  /* 0x00000007851f7c10 */ /* 0x020fc60008ffe4ff */
[----:B------:R0:W5:Y:S01]  /*4480*/  LDG.E.U8 R74, desc[UR20][R32.64] ;  /* 0x00000014204a7981 */ /* 0x000162000c1e1100 */
[----:B------:R-:W-:-:S03]  /*4490*/  IADD3.X R35, R142, UR7, RZ, P2, !PT ;  /* 0x000000078e237c10 */ /* 0x000fc600097fe4ff */
[----:B------:R-:W5:Y:S04]  /*44a0*/  LDL R133, [R1+0x9c] ;  /* 0x00009c0001857983 */ /* 0x000f680000100800 */
[----:B------:R1:W5:Y:S01]  /*44b0*/  LDG.E.U8 R75, desc[UR20][R30.64] ;  /* 0x000000141e4b7981 */ /* 0x000362000c1e1100 */
[----:B0-----:R-:W-:-:S03]  /*44c0*/  IADD3 R32, P1, R143, UR4, RZ ;  /* 0x000000048f207c10 */ /* 0x001fc6000ff3e0ff */
[----:B------:R0:W5:Y:S04]  /*44d0*/  LDG.E.U8 R76, desc[UR20][R34.64] ;  /* 0x00000014224c7981 */ /* 0x000168000c1e1100 */
[----:B------:R-:W5:Y:S01]  /*44e0*/  LDL R144, [R1+0xe8] ;  /* 0x0000e80001907983 */ /* 0x000f620000100800 */
[----:B----4-:R-:W-:Y:S02]  /*44f0*/  IADD3.X R33, R132, UR7, RZ, P1, !PT ;  /* 0x0000000784217c10 */ /* 0x010fe40008ffe4ff */
[----:B-1----:R-:W-:Y:S01]  /*4500*/  IADD3 R30, P2, R134, UR4, RZ ;  /* 0x00000004861e7c10 */ /* 0x002fe2000ff5e0ff */
[----:B------:R-:W4:Y:S04]  /*4510*/  LDL R132, [R1+0xbc] ;  /* 0x0000bc0001847983 */ /* 0x000f280000100800 */
[----:B------:R-:W4:Y:S01]  /*4520*/  LDL R134, [R1+0xe0] ;  /* 0x0000e00001867983 */ /* 0x000f220000100800 */
[----:B------:R-:W-:-:S02]  /*4530*/  IADD3.X R31, R140, UR7, RZ, P2, !PT ;  /* 0x000000078c1f7c10 */ /* 0x000fc400097fe4ff */
[----:B0-----:R-:W-:Y:S01]  /*4540*/  IADD3 R34, P1, R141, UR4, RZ ;  /* 0x000000048d227c10 */ /* 0x001fe2000ff3e0ff */
[----:B------:R0:W4:Y:S04]  /*4550*/  LDG.E.U8 R77, desc[UR20][R32.64] ;  /* 0x00000014204d7981 */ /* 0x000128000c1e1100 */
[----:B------:R1:W4:Y:S01]  /*4560*/  LDG.E.U8 R78, desc[UR20][R30.64] ;  /* 0x000000141e4e7981 */ /* 0x000322000c1e1100 */
[----:B------:R-:W-:-:S03]  /*4570*/  IADD3.X R35, R131, UR7, RZ, P1, !PT ;  /* 0x0000000783237c10 */ /* 0x000fc60008ffe4ff */
[----:B------:R-:W4:Y:S01]  /*4580*/  LDL R131, [R1+0x2d4] ;  /* 0x0002d40001837983 */ /* 0x000f220000100800 */
[----:B0-----:R-:W-:-:S03]  /*4590*/  IADD3 R32, P2, R139, UR4, RZ ;  /* 0x000000048b207c10 */ /* 0x001fc6000ff5e0ff */
[----:B------:R0:W4:Y:S01]  /*45a0*/  LDG.E.U8 R79, desc[UR20][R34.64] ;  /* 0x00000014224f7981 */ /* 0x000122000c1e1100 */
[----:B------:R-:W-:-:S03]  /*45b0*/  IADD3.X R33, R130, UR7, RZ, P2, !PT ;  /* 0x0000000782217c10 */ /* 0x000fc600097fe4ff */
[----:B------:R-:W4:Y:S01]  /*45c0*/  LDL R130, [R1+0xdc] ;  /* 0x0000dc0001827983 */ /* 0x000f220000100800 */
[----:B-1----:R-:W-:-:S03]  /*45d0*/  IADD3 R30, P3, R138, UR4, RZ ;  /* 0x000000048a1e7c10 */ /* 0x002fc6000ff7e0ff */
[----:B------:R-:W4:Y:S04]  /*45e0*/  LDL R143, [R1+0xc4] ;  /* 0x0000c400018f7983 */ /* 0x000f280000100800 */
[----:B------:R-:W4:Y:S04]  /*45f0*/  LDL R142, [R1+0x2dc] ;  /* 0x0002dc00018e7983 */ /* 0x000f280000100800 */
[----:B------:R-:W4:Y:S01]  /*4600*/  LDL R141, [R1+0x90] ;  /* 0x00009000018d7983 */ /* 0x000f220000100800 */
[----:B0-----:R-:W-:-:S03]  /*4610*/  IADD3 R34, P1, R137, UR4, RZ ;  /* 0x0000000489227c10 */ /* 0x001fc6000ff3e0ff */
[----:B------:R3:W4:Y:S04]  /*4620*/  LDG.E.U8 R80, desc[UR20][R32.64] ;  /* 0x0000001420507981 */ /* 0x000728000c1e1100 */
[----:B------:R-:W4:Y:S04]  /*4630*/  LDL R140, [R1+0xb0] ;  /* 0x0000b000018c7983 */ /* 0x000f280000100800 */
[----:B------:R-:W4:Y:S04]  /*4640*/  LDL R139, [R1+0xd0] ;  /* 0x0000d000018b7983 */ /* 0x000f280000100800 */
[----:B------:R-:W4:Y:S04]  /*4650*/  LDL R138, [R1+0xf0] ;  /* 0x0000f000018a7983 */ /* 0x000f280000100800 */
[----:B------:R-:W4:Y:S01]  /*4660*/  LDL R137, [R1+0x2e4] ;  /* 0x0002e40001897983 */ /* 0x000f220000100800 */
[----:B--2---:R-:W-:-:S03]  /*4670*/  IADD3.X R31, R136, UR7, RZ, P3, !PT ;  /* 0x00000007881f7c10 */ /* 0x004fc60009ffe4ff */
[----:B------:R-:W2:Y:S04]  /*4680*/  LDL R136, [R1+0xac] ;  /* 0x0000ac0001887983 */ /* 0x000ea80000100800 */
[----:B------:R4:W2:Y:S01]  /*4690*/  LDG.E.U8 R81, desc[UR20][R30.64] ;  /* 0x000000141e517981 */ /* 0x0008a2000c1e1100 */
[----:B---3--:R-:W-:-:S03]  /*46a0*/  IADD3 R32, P2, R135, UR4, RZ ;  /* 0x0000000487207c10 */ /* 0x008fc6000ff5e0ff */
[----:B------:R-:W3:Y:S01]  /*46b0*/  LDL R135, [R1+0x8c] ;  /* 0x00008c0001877983 */ /* 0x000ee20000100800 */
[----:B-----5:R-:W-:-:S03]  /*46c0*/  IADD3.X R35, R133, UR7, RZ, P1, !PT ;  /* 0x0000000785237c10 */ /* 0x020fc60008ffe4ff */
[----:B------:R-:W5:Y:S04]  /*46d0*/  LDL R133, [R1+0xe4] ;  /* 0x0000e40001857983 */ /* 0x000f680000100800 */
[----:B------:R0:W2:Y:S01]  /*46e0*/  LDG.E.U8 R82, desc[UR20][R34.64] ;  /* 0x0000001422527981 */ /* 0x0000a2000c1e1100 */
[----:B----4-:R-:W-:-:S03]  /*46f0*/  IADD3 R30, P1, R134, UR4, RZ ;  /* 0x00000004861e7c10 */ /* 0x010fc6000ff3e0ff */
[----:B------:R-:W4:Y:S01]  /*4700*/  LDL R134, [R1+0x2d8] ;  /* 0x0002d80001867983 */ /* 0x000f220000100800 */
[----:B------:R-:W-:-:S03]  /*4710*/  IADD3.X R33, R132, UR7, RZ, P2, !PT ;  /* 0x0000000784217c10 */ /* 0x000fc600097fe4ff */
[----:B------:R-:W4:Y:S04]  /*4720*/  LDL R132, [R1+0xcc] ;  /* 0x0000cc0001847983 */ /* 0x000f280000100800 */
[----:B------:R1:W4:Y:S01]  /*4730*/  LDG.E.U8 R83, desc[UR20][R32.64] ;  /* 0x0000001420537981 */ /* 0x000322000c1e1100 */
[----:B0-----:R-:W-:-:S03]  /*4740*/  IADD3 R34, P2, R131, UR4, RZ ;  /* 0x0000000483227c10 */ /* 0x001fc6000ff5e0ff */
[----:B------:R-:W4:Y:S01]  /*4750*/  LDL R131, [R1+0xec] ;  /* 0x0000ec0001837983 */ /* 0x000f220000100800 */
[----:B------:R-:W-:-:S03]  /*4760*/  IADD3.X R31, R130, UR7, RZ, P1, !PT ;  /* 0x00000007821f7c10 */ /* 0x000fc60008ffe4ff */
[----:B------:R-:W4:Y:S01]  /*4770*/  LDL R130, [R1+0x2e0] ;  /* 0x0002e00001827983 */ /* 0x000f220000100800 */
[----:B-1----:R-:W-:Y:S02]  /*4780*/  IADD3 R32, P1, R150, UR4, RZ ;  /* 0x0000000496207c10 */ /* 0x002fe4000ff3e0ff */
[----:B------:R-:W-:Y:S01]  /*4790*/  IADD3.X R35, R149, UR7, RZ, P2, !PT ;  /* 0x0000000795237c10 */ /* 0x000fe200097fe4ff */
[----:B------:R0:W4:Y:S01]  /*47a0*/  LDG.E.U8 R84, desc[UR20][R30.64] ;  /* 0x000000141e547981 */ /* 0x000122000c1e1100 */
[----:B------:R-:W-:-:S03]  /*47b0*/  IADD3.X R33, R147, UR7, RZ, P1, !PT ;  /* 0x0000000793217c10 */ /* 0x000fc60008ffe4ff */
[----:B------:R1:W4:Y:S04]  /*47c0*/  LDG.E.U8 R85, desc[UR20][R34.64] ;  /* 0x0000001422557981 */ /* 0x000328000c1e1100 */
[----:B------:R1:W4:Y:S01]  /*47d0*/  LDG.E.U8 R86, desc[UR20][R32.64] ;  /* 0x0000001420567981 */ /* 0x000322000c1e1100 */
[----:B0-----:R-:W-:Y:S02]  /*47e0*/  IADD3 R30, P2, R148, UR4, RZ ;  /* 0x00000004941e7c10 */ /* 0x001fe4000ff5e0ff */
[----:B-1----:R-:W-:Y:S02]  /*47f0*/  IADD3 R34, P1, R146, UR4, RZ ;  /* 0x0000000492227c10 */ /* 0x002fe4000ff3e0ff */
[----:B------:R-:W-:Y:S02]  /*4800*/  IADD3.X R31, R145, UR7, RZ, P2, !PT ;  /* 0x00000007911f7c10 */ /* 0x000fe400097fe4ff */
[----:B------:R-:W-:-:S02]  /*4810*/  IADD3 R32, P2, R144, UR4, RZ ;  /* 0x0000000490207c10 */ /* 0x000fc4000ff5e0ff */
[----:B------:R-:W-:Y:S01]  /*4820*/  IADD3.X R35, R143, UR7, RZ, P1, !PT ;  /* 0x000000078f237c10 */ /* 0x000fe20008ffe4ff */
[----:B------:R0:W4:Y:S01]  /*4830*/  LDG.E.U8 R87, desc[UR20][R30.64] ;  /* 0x000000141e577981 */ /* 0x000122000c1e1100 */
[----:B------:R-:W-:Y:S02]  /*4840*/  IADD3 R36, P1, R141, UR4, RZ ;  /* 0x000000048d247c10 */ /* 0x000fe4000ff3e0ff */
[----:B0-----:R-:W-:Y:S02]  /*4850*/  IADD3 R30, P3, R142, UR4, RZ ;  /* 0x000000048e1e7c10 */ /* 0x001fe4000ff7e0ff */
[----:B---3--:R-:W-:Y:S02]  /*4860*/  IADD3.X R37, R135, UR7, RZ, P1, !PT ;  /* 0x0000000787257c10 */ /* 0x008fe40008ffe4ff */
[----:B-----5:R-:W-:Y:S02]  /*4870*/  IADD3.X R33, R133, UR7, RZ, P2, !PT ;  /* 0x0000000785217c10 */ /* 0x020fe400097fe4ff */
[----:B------:R0:W3:Y:S02]  /*4880*/  LDG.E.U8 R133, desc[UR20][R34.64] ;  /* 0x0000001422857981 */ /* 0x0000e4000c1e1100 */
[----:B0-----:R-:W-:-:S04]  /*4890*/  IADD3 R34, P2, R140, UR4, RZ ;  /* 0x000000048c227c10 */ /* 0x001fc8000ff5e0ff */
[----:B--2---:R-:W-:Y:S02]  /*48a0*/  IADD3.X R35, R136, UR7, RZ, P2, !PT ;  /* 0x0000000788237c10 */ /* 0x004fe400097fe4ff */
[----:B------:R0:W2:Y:S01]  /*48b0*/  LDG.E.U8 R136, desc[UR20][R36.64] ;  /* 0x0000001424887981 */ /* 0x0000a2000c1e1100 */
[----:B----4-:R-:W-:-:S03]  /*48c0*/  IADD3.X R31, R134, UR7, RZ, P3, !PT ;  /* 0x00000007861f7c10 */ /* 0x010fc60009ffe4ff */
[----:B------:R1:W4:Y:S04]  /*48d0*/  LDG.E.U8 R134, desc[UR20][R32.64] ;  /* 0x0000001420867981 */ /* 0x000328000c1e1100 */
[----:B------:R5:W2:Y:S01]  /*48e0*/  LDG.E.U8 R135, desc[UR20][R30.64] ;  /* 0x000000141e877981 */ /* 0x000aa2000c1e1100 */
[----:B0-----:R-:W-:-:S03]  /*48f0*/  IADD3 R36, P2, R137, UR4, RZ ;  /* 0x0000000489247c10 */ /* 0x001fc6000ff5e0ff */
[----:B------:R-:W2:Y:S01]  /*4900*/  LDG.E.U8 R34, desc[UR20][R34.64] ;  /* 0x0000001422227981 */ /* 0x000ea2000c1e1100 */
[----:B-1----:R-:W-:Y:S02]  /*4910*/  IADD3 R32, P1, R139, UR4, RZ ;  /* 0x000000048b207c10 */ /* 0x002fe4000ff3e0ff */
[----:B-----5:R-:W-:Y:S02]  /*4920*/  IADD3 R30, P3, R138, UR4, RZ ;  /* 0x000000048a1e7c10 */ /* 0x020fe4000ff7e0ff */
[----:B------:R-:W-:Y:S02]  /*4930*/  IADD3.X R33, R132, UR7, RZ, P1, !PT ;  /* 0x0000000784217c10 */ /* 0x000fe40008ffe4ff */
[----:B------:R-:W-:Y:S02]  /*4940*/  IADD3.X R31, R131, UR7, RZ, P3, !PT ;  /* 0x00000007831f7c10 */ /* 0x000fe40009ffe4ff */
[----:B------:R-:W-:Y:S01]  /*4950*/  IADD3.X R37, R130, UR7, RZ, P2, !PT ;  /* 0x0000000782257c10 */ /* 0x000fe200097fe4ff */
[----:B------:R-:W5:Y:S04]  /*4960*/  LDG.E.U8 R32, desc[UR20][R32.64] ;  /* 0x0000001420207981 */ /* 0x000f68000c1e1100 */
[----:B------:R-:W5:Y:S04]  /*4970*/  LDG.E.U8 R30, desc[UR20][R30.64] ;  /* 0x000000141e1e7981 */ /* 0x000f68000c1e1100 */
[----:B------:R-:W5:Y:S01]  /*4980*/  LDG.E.U8 R36, desc[UR20][R36.64] ;  /* 0x0000001424247981 */ /* 0x000f62000c1e1100 */
[----:B------:R-:W0:Y:S01]  /*4990*/  S2R R130, SR_TID.X ;  /* 0x0000000000827919 */ /* 0x000e220000002100 */
[----:B------:R-:W1:Y:S01]  /*49a0*/  S2R R137, SR_TID.X ;  /* 0x0000000000897919 */ /* 0x000e620000002100 */
[----:B0-----:R-:W-:Y:S01]  /*49b0*/  LOP3.LUT R130, R130, 0x7f, RZ, 0xc0, !PT ;  /* 0x0000007f82827812 */ /* 0x001fe200078ec0ff */
[----:B------:R-:W-:Y:S01]  /*49c0*/  BAR.SYNC.DEFER_BLOCKING 0x0 ;  /* 0x0000000000007b1d */ /* 0x000fe20000010000 */
[----:B-1----:R-:W-:-:S02]  /*49d0*/  LOP3.LUT R131, R137, 0x7f, RZ, 0xc0, !PT ;  /* 0x0000007f89837812 */ /* 0x002fc400078ec0ff */
[C---:B------:R-:W-:Y:S02]  /*49e0*/  LOP3.LUT R132, R130.reuse, 0x10, RZ, 0x3c, !PT ;  /* 0x0000001082847812 */ /* 0x040fe400078e3cff */
[----:B------:R-:W-:Y:S01]  /*49f0*/  LOP3.LUT R131, R131, 0x30, RZ, 0x3c, !PT ;  /* 0x0000003083837812 */ /* 0x000fe200078e3cff */
[----:B------:R-:W-:Y:S04]  /*4a00*/  STS.U8 [R130+UR17], R39 ;  /* 0x0000002782007988 */ /* 0x000fe80008000011 */
[----:B------:R-:W-:Y:S04]  /*4a10*/  STS.U8 [R130+UR17+0x200], R38 ;  /* 0x0002002682007988 */ /* 0x000fe80008000011 */
        /* <DEDUP_REMOVED lines=13> */
[----:B------:R0:W-:Y:S04]  /*4af0*/  STS.U8 [R130+UR17+0x1e00], R81 ;  /* 0x001e005182007988 */ /* 0x0001e80008000011 */
[----:B------:R-:W-:Y:S01]  /*4b00*/  STS.U8 [R132+UR17+0x80], R28 ;  /* 0x0000801c84007988 */ /* 0x000fe20008000011 */
[----:B0-----:R-:W-:-:S03]  /*4b10*/  LOP3.LUT R130, R130, 0x20, RZ, 0x3c, !PT ;  /* 0x0000002082827812 */ /* 0x001fc600078e3cff */
        /* <DEDUP_REMOVED lines=28> */
[----:B---3--:R-:W-:Y:S04]  /*4ce0*/  STS.U8 [R130+UR17+0x1b00], R133 ;  /* 0x001b008582007988 */ /* 0x008fe80008000011 */
[----:B----4-:R-:W-:Y:S04]  /*4cf0*/  STS.U8 [R130+UR17+0x1d00], R134 ;  /* 0x001d008682007988 */ /* 0x010fe80008000011 */
[----:B--2---:R-:W-:Y:S04]  /*4d00*/  STS.U8 [R130+UR17+0x1f00], R135 ;  /* 0x001f008782007988 */ /* 0x004fe80008000011 */
        /* <DEDUP_REMOVED lines=13> */
[----:B-----5:R-:W-:Y:S04]  /*4de0*/  STS.U8 [R131+UR17+0x1b80], R32 ;  /* 0x001b802083007988 */ /* 0x020fe80008000011 */
[----:B------:R-:W-:Y:S04]  /*4df0*/  STS.U8 [R131+UR17+0x1d80], R30 ;  /* 0x001d801e83007988 */ /* 0x000fe80008000011 */
[----:B------:R0:W-:Y:S01]  /*4e00*/  STS.U8 [R131+UR17+0x1f80], R36 ;  /* 0x001f802483007988 */ /* 0x0001e20008000011 */
[----:B------:R1:W-:Y:S06]  /*4e10*/  MEMBAR.ALL.CTA ;  /* 0x0000000000007992 */ /* 0x0003ec0000008000 */
[----:B-1----:R-:W1:Y:S02]  /*4e20*/  FENCE.VIEW.ASYNC.S ;  /* 0x00000000000073c6 */ /* 0x002e640000000000 */
[----:B-1----:R-:W-:Y:S06]  /*4e30*/  BAR.SYNC.DEFER_BLOCKING 0x0 ;  /* 0x0000000000007b1d */ /* 0x002fec0000010000 */
[----:B0-----:R-:W-:-:S06]  /*4e40*/  WARPGROUP.ARRIVE ;  /* 0x00000000000079c5 */ /* 0x001fcc0000000000 */
[----:B------:R-:W-:Y:S01]  /*4e50*/  QGMMA.64x128x32.F32.E4M3.E4M3 R24, gdesc[UR28], RZ, !UPT ;  /* 0x01e000001c1879f3 */ /* 0x000fe2000c7008ff */
[----:B------:R-:W-:-:S05]  /*4e60*/  IMAD.SHL.U32 R185, R137, 0x2, RZ ;  /* 0x0000000289b97824 */ /* 0x000fca00078e00ff */
[----:B------:R-:W-:-:S05]  /*4e70*/  LOP3.LUT R185, R185, 0x6, RZ, 0xc0, !PT ;  /* 0x00000006b9b97812 */ /* 0x000fca00078ec0ff */
[----:B------:R-:W-:-:S05]  /*4e80*/  VIADD R185, R185, UR6 ;  /* 0x00000006b9b97c36 */ /* 0x000fca0008000000 */
[C---:B------:R-:W-:Y:S02]  /*4e90*/  LOP3.LUT R134, R185.reuse, 0x70, RZ, 0xfc, !PT ;  /* 0x00000070b9867812 */ /* 0x040fe400078efcff */
[----:B------:R-:W-:Y:S01]  /*4ea0*/  LOP3.LUT R133, R185, 0x71, RZ, 0xfc, !PT ;  /* 0x00000071b9857812 */ /* 0x000fe200078efcff */
[----:B------:R-:W-:Y:S01]  /*4eb0*/  QGMMA.64x128x32.F32.E4M3.E4M3 R24, gdesc[UR12], R24, gsb0 ;  /* 0x01e000000c1879f3 */ /* 0x000fe20008000818 */
[-C--:B------:R-:W-:Y:S02]  /*4ec0*/  ISETP.GE.AND P5, PT, R0, R134.reuse, PT ;  /* 0x000000860000720c */ /* 0x080fe40003fa6270 */
[----:B------:R-:W-:Y:S02]  /*4ed0*/  ISETP.GE.AND P1, PT, R188, R134, PT ;  /* 0x00000086bc00720c */ /* 0x000fe40003f26270 */
[-C--:B------:R-:W-:Y:S02]  /*4ee0*/  ISETP.GE.AND P2, PT, R0, R133.reuse, PT ;  /* 0x000000850000720c */ /* 0x080fe40003f46270 */
[----:B------:R-:W-:-:S02]  /*4ef0*/  ISETP.GE.AND P3, PT, R188, R133, PT ;  /* 0x00000085bc00720c */ /* 0x000fc40003f66270 */
[C---:B------:R-:W-:Y:S02]  /*4f00*/  LOP3.LUT R134, R185.reuse, 0x79, RZ, 0xfc, !PT ;  /* 0x00000079b9867812 */ /* 0x040fe400078efcff */
[----:B------:R-:W-:Y:S02]  /*4f10*/  LOP3.LUT R133, R185, 0x78, RZ, 0xfc, !PT ;  /* 0x00000078b9857812 */ /* 0x000fe400078efcff */
[----:B------:R-:W-:Y:S02]  /*4f20*/  SEL R137, RZ, 0x7fff8, P5 ;  /* 0x0007fff8ff897807 */ /* 0x000fe40002800000 */
[----:B------:R-:W-:Y:S02]  /*4f30*/  SEL R145, RZ, 0x1fffe, P1 ;  /* 0x0001fffeff917807 */ /* 0x000fe40000800000 */
[-C--:B------:R-:W-:Y:S02]  /*4f40*/  ISETP.GE.AND P6, PT, R0, R134.reuse, PT ;  /* 0x000000860000720c */ /* 0x080fe40003fc6270 */
[----:B------:R-:W-:-:S02]  /*4f50*/  ISETP.GE.AND P4, PT, R188, R134, PT ;  /* 0x00000086bc00720c */ /* 0x000fc40003f86270 */
[-C--:B------:R-:W-:Y:S02]  /*4f60*/  ISETP.GE.AND P5, PT, R0, R133.reuse, PT ;  /* 0x000000850000720c */ /* 0x080fe40003fa6270 */
[----:B------:R-:W-:Y:S02]  /*4f70*/  ISETP.GE.AND P1, PT, R188, R133, PT ;  /* 0x00000085bc00720c */ /* 0x000fe40003f26270 */
[C---:B------:R-:W-:Y:S02]  /*4f80*/  LOP3.LUT R134, R185.reuse, 0x60, RZ, 0xfc, !PT ;  /* 0x00000060b9867812 */ /* 0x040fe400078efcff */
[----:B------:R-:W-:Y:S02]  /*4f90*/  LOP3.LUT R133, R185, 0x61, RZ, 0xfc, !PT ;  /* 0x00000061b9857812 */ /* 0x000fe400078efcff */
[----:B------:R-:W-:Y:S02]  /*4fa0*/  SEL R146, RZ, 0x1, P3 ;  /* 0x00000001ff927807 */ /* 0x000fe40001800000 */
[----:B------:R-:W-:-:S02]  /*4fb0*/  SEL R141, RZ, 0x4, P6 ;  /* 0x00000004ff8d7807 */ /* 0x000fc40003000000 */
[----:B------:R-:W-:Y:S02]  /*4fc0*/  SEL R143, RZ, 0x7fff8, P5 ;  /* 0x0007fff8ff8f7807 */ /* 0x000fe40002800000 */
[----:B------:R-:W-:Y:S02]  /*4fd0*/  ISETP.GE.AND P3, PT, R188, R134, PT ;  /* 0x00000086bc00720c */ /* 0x000fe40003f66270 */
[-C--:B------:R-:W-:Y:S02]  /*4fe0*/  ISETP.GE.AND P6, PT, R0, R133.reuse, PT ;  /* 0x000000850000720c */ /* 0x080fe40003fc6270 */
[----:B------:R-:W-:Y:S02]  /*4ff0*/  ISETP.GE.AND P5, PT, R188, R133, PT ;  /* 0x00000085bc00720c */ /* 0x000fe40003fa6270 */
[----:B------:R-:W-:Y:S02]  /*5000*/  LOP3.LUT R133, R185, 0x68, RZ, 0xfc, !PT ;  /* 0x00000068b9857812 */ /* 0x000fe400078efcff */
[----:B------:R-:W-:-:S02]  /*5010*/  SEL R138, RZ, 0x4, P2 ;  /* 0x00000004ff8a7807 */ /* 0x000fc40001000000 */
[C---:B------:R-:W-:Y:S02]  /*5020*/  ISETP.GE.AND P2, PT, R0.reuse, R134, PT ;  /* 0x000000860000720c */ /* 0x040fe40003f46270 */
[----:B------:R-:W-:Y:S02]  /*5030*/  LOP3.LUT R134, R185, 0x69, RZ, 0xfc, !PT ;  /* 0x00000069b9867812 */ /* 0x000fe400078efcff */
[----:B------:R-:W-:Y:S02]  /*5040*/  SEL R140, RZ, 0x1fffe, P3 ;  /* 0x0001fffeff8c7807 */ /* 0x000fe40001800000 */
[----:B------:R-:W-:Y:S02]  /*5050*/  ISETP.GE.AND P3, PT, R0, R133, PT ;  /* 0x000000850000720c */ /* 0x000fe40003f66270 */
[----:B------:R-:W-:Y:S02]  /*5060*/  SEL R149, RZ, 0x4, P6 ;  /* 0x00000004ff957807 */ /* 0x000fe40003000000 */
[----:B------:R-:W-:-:S02]  /*5070*/  SEL R147, RZ, 0x7fff8, P2 ;  /* 0x0007fff8ff937807 */ /* 0x000fc40001000000 */
[C---:B------:R-:W-:Y:S01]  /*5080*/  ISETP.GE.AND P6, PT, R188.reuse, R133, PT ;  /* 0x00000085bc00720c */ /* 0x040fe20003fc6270 */
[C---:B------:R-:W-:Y:S01]  /*5090*/  VIADD R133, R185.reuse, 0x8 ;  /* 0x00000008b9857836 */ /* 0x040fe20000000000 */
[-C--:B------:R-:W-:Y:S02]  /*50a0*/  ISETP.GE.AND P2, PT, R188, R134.reuse, PT ;  /* 0x00000086bc00720c */ /* 0x080fe40003f46270 */
[----:B------:R-:W-:Y:S02]  /*50b0*/  SEL R155, RZ, 0x7fff8, P3 ;  /* 0x0007fff8ff9b7807 */ /* 0x000fe40001800000 */
[----:B------:R-:W-:Y:S02]  /*50c0*/  SEL R144, RZ, 0x1fffe, P1 ;  /* 0x0001fffeff907807 */ /* 0x000fe40000800000 */
[C---:B------:R-:W-:Y:S02]  /*50d0*/  ISETP.GT.AND P3, PT, R0.reuse, R185, PT ;  /* 0x000000b90000720c */ /* 0x040fe40003f64270 */
[----:B------:R-:W-:Y:S01]  /*50e0*/  ISETP.GE.AND P1, PT, R0, R134, PT ;  /* 0x000000860000720c */ /* 0x000fe20003f26270 */
[----:B------:R-:W-:Y:S01]  /*50f0*/  VIADD R134, R185, 0x9 ;  /* 0x00000009b9867836 */ /* 0x000fe20000000000 */
[----:B------:R-:W-:-:S02]  /*5100*/  SEL R136, RZ, 0x1, P2 ;  /* 0x00000001ff887807 */ /* 0x000fc40001000000 */
[----:B------:R-:W-:Y:S01]  /*5110*/  ISETP.GE.AND P2, PT, R0, R133, PT ;  /* 0x000000850000720c */ /* 0x000fe20003f46270 */
[----:B------:R-:W-:Y:S01]  /*5120*/  VIADD R133, R185, 0x10 ;  /* 0x00000010b9857836 */ /* 0x000fe20000000000 */
[----:B------:R-:W-:Y:S02]  /*5130*/  SEL R139, RZ, 0x1fffe, P6 ;  /* 0x0001fffeff8b7807 */ /* 0x000fe40003000000 */
[----:B------:R-:W-:Y:S02]  /*5140*/  ISETP.GE.AND P6, PT, R188, R185, PT ;  /* 0x000000b9bc00720c */ /* 0x000fe40003fc6270 */
[----:B------:R-:W-:Y:S02]  /*5150*/  SEL R142, RZ, 0x1, P5 ;  /* 0x00000001ff8e7807 */ /* 0x000fe40002800000 */
[----:B------:R-:W-:Y:S02]  /*5160*/  SEL R153, RZ, 0x4, P1 ;  /* 0x00000004ff997807 */ /* 0x000fe40000800000 */
[----:B------:R-:W-:-:S02]  /*5170*/  ISETP.GE.AND P5, PT, R0, R134, PT ;  /* 0x000000860000720c */ /* 0x000fc40003fa6270 */
[----:B------:R-:W-:Y:S01]  /*5180*/  ISETP.GE.AND P1, PT, R188, R134, PT ;  /* 0x00000086bc00720c */ /* 0x000fe20003f26270 */
[C---:B------:R-:W-:Y:S02]  /*5190*/  VIADD R134, R185.reuse, 0x11 ;  /* 0x00000011b9867836 */ /* 0x040fe40000000000 */
[C---:B------:R-:W-:Y:S02]  /*51a0*/  VIADD R148, R185.reuse, 0x38 ;  /* 0x00000038b9947836 */ /* 0x040fe40000000000 */
[----:B------:R-:W-:Y:S01]  /*51b0*/  VIADD R157, R185, 0x39 ;  /* 0x00000039b99d7836 */ /* 0x000fe20000000000 */
[----:B------:R-:W-:Y:S02]  /*51c0*/  WARPGROUP.DEPBAR.LE gsb0, 0x0 ;  /* 0x00008000000079c5 */ /* 0x000fe40000010000 */
[----:B------:R-:W-:Y:S01]  /*51d0*/  FMUL R25, R25, UR24 ;  /* 0x0000001819197c20 */ /* 0x000fe20008400000 */
[----:B------:R-:W-:Y:S01]  /*51e0*/  FMUL R28, R28, UR24 ;  /* 0x000000181c1c7c20 */ /* 0x000fe20008400000 */
[----:B------:R-:W-:Y:S01]  /*51f0*/  FMUL R26, R26, UR24 ;  /* 0x000000181a1a7c20 */ /* 0x000fe20008400000 */
[----:B------:R-:W-:-:S02]  /*5200*/  FMUL R27, R27, UR24 ;  /* 0x000000181b1b7c20 */ /* 0x000fc40008400000 */
[----:B------:R-:W-:Y:S01]  /*5210*/  FSEL R25, R25, -INF , P3 ;  /* 0xff80000019197808 */ /* 0x000fe20001800000 */
[----:B------:R-:W-:Y:S01]  /*5220*/  FMUL R135, R29, UR24 ;  /* 0x000000181d877c20 */ /* 0x000fe20008400000 */
[-C--:B------:R-:W-:Y:S01]  /*5230*/  ISETP.GT.AND P3, PT, R188, R185.reuse, PT ;  /* 0x000000b9bc00720c */ /* 0x080fe20003f64270 */
[----:B------:R-:W-:Y:S01]  /*5240*/  FMUL R29, R24, UR24 ;  /* 0x00000018181d7c20 */ /* 0x000fe20008400000 */
[----:B------:R-:W-:Y:S01]  /*5250*/  FSEL R28, R28, -INF , P2 ;  /* 0xff8000001c1c7808 */ /* 0x000fe20001000000 */
[----:B------:R-:W-:Y:S01]  /*5260*/  FMUL R30, R30, UR24 ;  /* 0x000000181e1e7c20 */ /* 0x000fe20008400000 */
[----:B------:R-:W-:Y:S01]  /*5270*/  ISETP.GE.AND P2, PT, R0, R185, PT ;  /* 0x000000b90000720c */ /* 0x000fe20003f46270 */
[----:B------:R-:W-:Y:S01]  /*5280*/  FMUL R31, R31, UR24 ;  /* 0x000000181f1f7c20 */ /* 0x000fe20008400000 */
[----:B------:R-:W-:Y:S01]  /*5290*/  FSEL R26, R26, -INF , P6 ;  /* 0xff8000001a1a7808 */ /* 0x000fe20003000000 */
[----:B------:R-:W-:Y:S01]  /*52a0*/  FMUL R32, R32, UR24 ;  /* 0x0000001820207c20 */ /* 0x000fe20008400000 */
[----:B------:R-:W-:-:S02]  /*52b0*/  FSEL R27, R27, -INF , P3 ;  /* 0xff8000001b1b7808 */ /* 0x000fc40001800000 */
[-C--:B------:R-:W-:Y:S02]  /*52c0*/  ISETP.GE.AND P6, PT, R0, R133.reuse, PT ;  /* 0x000000850000720c */ /* 0x080fe40003fc6270 */
[----:B------:R-:W-:Y:S01]  /*52d0*/  ISETP.GE.AND P3, PT, R188, R133, PT ;  /* 0x00000085bc00720c */ /* 0x000fe20003f66270 */
[----:B------:R-:W-:Y:S01]  /*52e0*/  VIADD R133, R185, 0x18 ;  /* 0x00000018b9857836 */ /* 0x000fe20000000000 */
[----:B------:R-:W-:Y:S01]  /*52f0*/  FSEL R24, R135, -INF , P5 ;  /* 0xff80000087187808 */ /* 0x000fe20002800000 */
[----:B------:R-:W-:Y:S01]  /*5300*/  FMUL R33, R33, UR24 ;  /* 0x0000001821217c20 */ /* 0x000fe20008400000 */
[----:B------:R-:W-:Y:S01]  /*5310*/  FSEL R29, R29, -INF , P2 ;  /* 0xff8000001d1d7808 */ /* 0x000fe20001000000 */
[----:B------:R-:W-:Y:S01]  /*5320*/  FMUL R135, R34, UR24 ;  /* 0x0000001822877c20 */ /* 0x000fe20008400000 */
[----:B------:R-:W-:Y:S02]  /*5330*/  FSEL R30, R30, -INF , P2 ;  /* 0xff8000001e1e7808 */ /* 0x000fe40001000000 */
[----:B------:R-:W-:-:S02]  /*5340*/  ISETP.GE.AND P5, PT, R0, R134, PT ;  /* 0x000000860000720c */ /* 0x000fc40003fa6270 */
[----:B------:R-:W-:Y:S01]  /*5350*/  ISETP.GE.AND P2, PT, R188, R134, PT ;  /* 0x00000086bc00720c */ /* 0x000fe20003f46270 */
[----:B------:R-:W-:Y:S01]  /*5360*/  VIADD R134, R185, 0x19 ;  /* 0x00000019b9867836 */ /* 0x000fe20000000000 */
[----:B------:R-:W-:Y:S01]  /*5370*/  FSEL R31, R31, -INF , P1 ;  /* 0xff8000001f1f7808 */ /* 0x000fe20000800000 */
[----:B------:R-:W-:Y:S01]  /*5380*/  FMUL R34, R35, UR24 ;  /* 0x0000001823227c20 */ /* 0x000fe20008400000 */
[----:B------:R-:W-:Y:S01]  /*5390*/  FSEL R32, R32, -INF , P6 ;  /* 0xff80000020207808 */ /* 0x000fe20003000000 */
[----:B------:R-:W-:Y:S01]  /*53a0*/  FMUL R35, R36, UR24 ;  /* 0x0000001824237c20 */ /* 0x000fe20008400000 */
[-C--:B------:R-:W-:Y:S02]  /*53b0*/  ISETP.GE.AND P1, PT, R0, R133.reuse, PT ;  /* 0x000000850000720c */ /* 0x080fe40003f26270 */
[----:B------:R-:W-:Y:S01]  /*53c0*/  ISETP.GE.AND P6, PT, R188, R133, PT ;  /* 0x00000085bc00720c */ /* 0x000fe20003fc6270 */
[----:B------:R-:W-:Y:S01]  /*53d0*/  VIADD R133, R185, 0x20 ;  /* 0x00000020b9857836 */ /* 0x000fe20000000000 */
[----:B------:R-:W-:Y:S01]  /*53e0*/  FSEL R33, R33, -INF , P5 ;  /* 0xff80000021217808 */ /* 0x000fe20002800000 */
[----:B------:R-:W-:Y:S01]  /*53f0*/  FMUL R37, R37, UR24 ;  /* 0x0000001825257c20 */ /* 0x000fe20008400000 */
[----:B------:R-:W-:Y:S01]  /*5400*/  FSEL R36, R135, -INF , P3 ;  /* 0xff80000087247808 */ /* 0x000fe20001800000 */
[----:B------:R-:W-:Y:S01]  /*5410*/  FMUL R38, R38, UR24 ;  /* 0x0000001826267c20 */ /* 0x000fe20008400000 */
        /* <DEDUP_REMOVED lines=12> */
[----:B------:R-:W-:-:S02]  /*54e0*/  FSEL R38, R38, -INF , P6 ;  /* 0xff80000026267808 */ /* 0x000fc40003000000 */
[-C--:B------:R-:W-:Y:S02]  /*54f0*/  ISETP.GE.AND P5, PT, R0, R134.reuse, PT ;  /* 0x000000860000720c */ /* 0x080fe40003fa6270 */
[----:B------:R-:W-:Y:S01]  /*5500*/  ISETP.GE.AND P6, PT, R188, R134, PT ;  /* 0x00000086bc00720c */ /* 0x000fe20003fc6270 */
[----:B------:R-:W-:Y:S01]  /*5510*/  FMUL R134, R42, UR24 ;  /* 0x000000182a867c20 */ /* 0x000fe20008400000 */
[----:B------:R-:W-:Y:S02]  /*5520*/  FSEL R39, R39, -INF , P3 ;  /* 0xff80000027277808 */ /* 0x000fe40001800000 */
[----:B------:R-:W-:Y:S02]  /*5530*/  FSEL R40, R40, -INF , P2 ;  /* 0xff80000028287808 */ /* 0x000fe40001000000 */
[-C--:B------:R-:W-:Y:S02]  /*5540*/  ISETP.GE.AND P3, PT, R0, R133.reuse, PT ;  /* 0x000000850000720c */ /* 0x080fe40003f66270 */
[----:B------:R-:W-:Y:S01]  /*5550*/  ISETP.GE.AND P2, PT, R188, R133, PT ;  /* 0x00000085bc00720c */ /* 0x000fe20003f46270 */
[----:B------:R-:W-:Y:S01]  /*5560*/  VIADD R133, R185, 0x29 ;  /* 0x00000029b9857836 */ /* 0x000fe20000000000 */
[----:B------:R-:W-:Y:S01]  /*5570*/  FSEL R42, R135, -INF , P5 ;  /* 0xff800000872a7808 */ /* 0x000fe20002800000 */
[----:B------:R-:W-:Y:S01]  /*5580*/  FMUL R43, R43, UR24 ;  /* 0x000000182b2b7c20 */ /* 0x000fe20008400000 */
[----:B------:R-:W-:Y:S01]  /*5590*/  FMUL R135, R44, UR24 ;  /* 0x000000182c877c20 */ /* 0x000fe20008400000 */
[----:B------:R-:W-:Y:S01]  /*55a0*/  FSEL R44, R134, -INF , P1 ;  /* 0xff800000862c7808 */ /* 0x000fe20000800000 */
[----:B------:R-:W-:-:S02]  /*55b0*/  VIADD R41, R185, 0x30 ;  /* 0x00000030b9297836 */ /* 0x000fc40000000000 */
[----:B------:R-:W-:Y:S01]  /*55c0*/  FMUL R150, R45, UR24 ;  /* 0x000000182d967c20 */ /* 0x000fe20008400000 */
[----:B------:R-:W-:Y:S01]  /*55d0*/  FMUL R134, R46, UR24 ;  /* 0x000000182e867c20 */ /* 0x000fe20008400000 */
[----:B------:R-:W-:Y:S01]  /*55e0*/  VIADD R45, R185, 0x31 ;  /* 0x00000031b92d7836 */ /* 0x000fe20000000000 */
[-C--:B------:R-:W-:Y:S02]  /*55f0*/  ISETP.GE.AND P5, PT, R0, R133.reuse, PT ;  /* 0x000000850000720c */ /* 0x080fe40003fa6270 */
[----:B------:R-:W-:Y:S01]  /*5600*/  ISETP.GE.AND P1, PT, R188, R133, PT ;  /* 0x00000085bc00720c */ /* 0x000fe20003f26270 */
[----:B------:R-:W-:Y:S01]  /*5610*/  FMUL R191, R50, UR24 ;  /* 0x0000001832bf7c20 */ /* 0x000fe20008400000 */
[----:B------:R-:W-:Y:S01]  /*5620*/  FSEL R133, R43, -INF , P6 ;  /* 0xff8000002b857808 */ /* 0x000fe20003000000 */
[----:B------:R-:W-:Y:S01]  /*5630*/  FMUL R195, R51, UR24 ;  /* 0x0000001833c37c20 */ /* 0x000fe20008400000 */
[----:B------:R-:W-:Y:S02]  /*5640*/  FSEL R43, R135, -INF , P3 ;  /* 0xff800000872b7808 */ /* 0x000fe40001800000 */
[----:B------:R-:W-:-:S02]  /*5650*/  ISETP.GE.AND P3, PT, R188, R41, PT ;  /* 0x00000029bc00720c */ /* 0x000fc40003f66270 */
[----:B------:R-:W-:Y:S02]  /*5660*/  FSEL R134, R134, -INF , P2 ;  /* 0xff80000086867808 */ /* 0x000fe40001000000 */
[----:B------:R-:W-:Y:S01]  /*5670*/  ISETP.GE.AND P2, PT, R188, R45, PT ;  /* 0x0000002dbc00720c */ /* 0x000fe20003f46270 */
[----:B------:R-:W-:Y:S01]  /*5680*/  FMUL R197, R54, UR24 ;  /* 0x0000001836c57c20 */ /* 0x000fe20008400000 */
[----:B------:R-:W-:Y:S01]  /*5690*/  FSEL R191, R191, -INF , P3 ;  /* 0xff800000bfbf7808 */ /* 0x000fe20001800000 */
[----:B------:R-:W-:Y:S01]  /*56a0*/  FMUL R196, R55, UR24 ;  /* 0x0000001837c47c20 */ /* 0x000fe20008400000 */
[----:B------:R-:W-:Y:S02]  /*56b0*/  ISETP.GE.AND P3, PT, R188, R148, PT ;  /* 0x00000094bc00720c */ /* 0x000fe40003f66270 */
[----:B------:R-:W-:Y:S02]  /*56c0*/  FSEL R195, R195, -INF , P2 ;  /* 0xff800000c3c37808 */ /* 0x000fe40001000000 */
[----:B------:R-:W-:-:S02]  /*56d0*/  LOP3.LUT R51, R185, 0x40, RZ, 0xfc, !PT ;  /* 0x00000040b9337812 */ /* 0x000fc400078efcff */
[----:B------:R-:W-:Y:S02]  /*56e0*/  ISETP.GE.AND P2, PT, R188, R157, PT ;  /* 0x0000009dbc00720c */ /* 0x000fe40003f46270 */
[----:B------:R-:W-:Y:S01]  /*56f0*/  LOP3.LUT R194, R185, 0x41, RZ, 0xfc, !PT ;  /* 0x00000041b9c27812 */ /* 0x000fe200078efcff */
        /* <DEDUP_REMOVED lines=19> */
[----:B------:R-:W-:Y:S01]  /*5830*/  ISETP.GE.AND P3, PT, R188, R50, PT ;  /* 0x00000032bc00720c */ /* 0x000fe20003f66270 */
[----:B------:R-:W-:Y:S01]  /*5840*/  FMUL R203, R67, UR24 ;  /* 0x0000001843cb7c20 */ /* 0x000fe20008400000 */
[----:B------:R-:W-:Y:S02]  /*5850*/  FSEL R201, R201, -INF , P2 ;  /* 0xff800000c9c97808 */ /* 0x000fe40001000000 */
[----:B------:R-:W-:-:S02]  /*5860*/  LOP3.LUT R47, R185, 0x58, RZ, 0xfc, !PT ;  /* 0x00000058b92f7812 */ /* 0x000fc400078efcff */
[----:B------:R-:W-:Y:S01]  /*5870*/  ISETP.GE.AND P2, PT, R188, R190, PT ;  /* 0x000000bebc00720c */ /* 0x000fe20003f46270 */
[----:B------:R-:W-:Y:S01]  /*5880*/  FMUL R204, R70, UR24 ;  /* 0x0000001846cc7c20 */ /* 0x000fe20008400000 */
[----:B------:R-:W-:Y:S02]  /*5890*/  FSEL R202, R202, -INF , P3 ;  /* 0xff800000caca7808 */ /* 0x000fe40001800000 */
[----:B------:R-:W-:Y:S02]  /*58a0*/  SEL R55, RZ, 0x1, P4 ;  /* 0x00000001ff377807 */ /* 0x000fe40002000000 */
[----:B------:R-:W-:Y:S02]  /*58b0*/  ISETP.GE.AND P3, PT, R188, R47, PT ;  /* 0x0000002fbc00720c */ /* 0x000fe40003f66270 */
[----:B------:R-:W-:Y:S02]  /*58c0*/  FSEL R203, R203, -INF , P2 ;  /* 0xff800000cbcb7808 */ /* 0x000fe40001000000 */
[----:B------:R-:W-:Y:S01]  /*58d0*/  IADD3 R54, P2, R2, R151, RZ ;  /* 0x0000009702367210 */ /* 0x000fe20007f5e0ff */
[----:B------:R-:W-:Y:S01]  /*58e0*/  USHF.R.S32.HI UR7, URZ, 0x1f, UR5 ;  /* 0x0000001f3f077899 */ /* 0x000fe20008011405 */
[----:B------:R-:W-:Y:S01]  /*58f0*/  IMAD.IADD R144, R55, 0x1, R144 ;  /* 0x0000000137907824 */ /* 0x000fe200078e0290 */
[----:B------:R-:W-:-:S02]  /*5900*/  FSEL R204, R204, -INF , P3 ;  /* 0xff800000cccc7808 */ /* 0x000fc40001800000 */
[----:B------:R-:W-:Y:S02]  /*5910*/  IADD3 R54, P3, R54, UR5, RZ ;  /* 0x0000000536367c10 */ /* 0x000fe4000ff7e0ff */
[----:B------:R-:W-:Y:S02]  /*5920*/  LEA.HI.X.SX32 R55, R151, R125, 0x1, P2 ;  /* 0x0000007d97377211 */ /* 0x000fe400010f0eff */
[----:B------:R-:W-:Y:S01]  /*5930*/  FSEL R135, R135, -INF , P1 ;  /* 0xff80000087877808 */ /* 0x000fe20000800000 */
[----:B------:R-:W-:Y:S01]  /*5940*/  IMAD.IADD R146, R146, 0x1, R145 ;  /* 0x0000000192927824 */ /* 0x000fe200078e0291 */
[----:B------:R-:W-:Y:S02]  /*5950*/  ISETP.GE.AND P1, PT, R0, R148, PT ;  /* 0x000000940000720c */ /* 0x000fe40003f26270 */
[----:B------:R-:W2:Y:S01]  /*5960*/  LDL R148, [R1+0x144] ;  /* 0x0001440001947983 */ /* 0x000ea20000100800 */
[----:B------:R-:W-:Y:S02]  /*5970*/  IADD3 R58, P2, R2, UR5, RZ ;  /* 0x00000005023a7c10 */ /* 0x000fe4000ff5e0ff */
[----:B------:R-:W-:-:S02]  /*5980*/  IADD3.X R55, R55, UR7, RZ, P3, !PT ;  /* 0x0000000737377c10 */ /* 0x000fc40009ffe4ff */
[----:B------:R-:W-:Y:S02]  /*5990*/  IADD3 R62, P3, R156, UR5, RZ ;  /* 0x000000059c3e7c10 */ /* 0x000fe4000ff7e0ff */
[----:B------:R-:W-:Y:S01]  /*59a0*/  FSEL R46, R150, -INF , P5 ;  /* 0xff800000962e7808 */ /* 0x000fe20002800000 */
[----:B------:R-:W3:Y:S01]  /*59b0*/  LDL R156, [R1+0x140] ;  /* 0x00014000019c7983 */ /* 0x000ee20000100800 */
[----:B------:R-:W-:Y:S01]  /*59c0*/  IADD3.X R59, R125, UR7, RZ, P2, !PT ;  /* 0x000000077d3b7c10 */ /* 0x000fe200097fe4ff */
[----:B------:R-:W-:Y:S01]  /*59d0*/  IMAD.IADD R151, R136, 0x1, R139 ;  /* 0x0000000188977824 */ /* 0x000fe200078e028b */
[----:B------:R-:W-:Y:S01]  /*59e0*/  LOP3.LUT R146, R146, 0x3, RZ, 0xc0, !PT ;  /* 0x0000000392927812 */ /* 0x000fe200078ec0ff */
[----:B------:R-:W4:Y:S01]  /*59f0*/  LDL R150, [R1+0x14c] ;  /* 0x00014c0001967983 */ /* 0x000f220000100800 */
[----:B------:R-:W-:Y:S02]  /*5a00*/  IADD3 R66, P2, R170, UR5, RZ ;  /* 0x00000005aa427c10 */ /* 0x000fe4000ff5e0ff */
[----:B------:R-:W-:Y:S01]  /*5a10*/  IADD3.X R63, R152, UR7, RZ, P3, !PT ;  /* 0x00000007983f7c10 */ /* 0x000fe20009ffe4ff */
[----:B------:R-:W-:Y:S01]  /*5a20*/  IMAD.IADD R145, R142, 0x1, R140 ;  /* 0x000000018e917824 */ /* 0x000fe200078e028c */
[----:B------:R-:W5:Y:S01]  /*5a30*/  LDL R152, [R1+0x154] ;  /* 0x0001540001987983 */ /* 0x000f620000100800 */
[----:B------:R-:W-:-:S02]  /*5a40*/  IADD3 R136, P3, R158, UR5, RZ ;  /* 0x000000059e887c10 */ /* 0x000fc4000ff7e0ff */
[----:B------:R-:W-:Y:S01]  /*5a50*/  IADD3 R187, R146, R137, R138 ;  /* 0x0000008992bb7210 */ /* 0x000fe20007ffe08a */
[----:B------:R-:W5:Y:S01]  /*5a60*/  LDL R158, [R1+0x148] ;  /* 0x00014800019e7983 */ /* 0x000f620000100800 */
[----:B------:R-:W-:Y:S02]  /*5a70*/  IADD3.X R67, R169, UR7, RZ, P2, !PT ;  /* 0x00000007a9437c10 */ /* 0x000fe400097fe4ff */
[----:B------:R-:W-:Y:S01]  /*5a80*/  IADD3.X R137, R168, UR7, RZ, P3, !PT ;  /* 0x00000007a8897c10 */ /* 0x000fe20009ffe4ff */
[----:B------:R-:W5:Y:S04]  /*5a90*/  LDL R169, [R1+0x150] ;  /* 0x0001500001a97983 */ /* 0x000f680000100800 */
[----:B------:R-:W5:Y:S01]  /*5aa0*/  LDL R168, [R1+0x164] ;  /* 0x0001640001a87983 */ /* 0x000f620000100800 */
[----:B------:R-:W-:-:S02]  /*5ab0*/  IADD3 R138, P2, R154, UR5, RZ ;  /* 0x000000059a8a7c10 */ /* 0x000fc4000ff5e0ff */
[----:B------:R-:W-:Y:S01]  /*5ac0*/  LOP3.LUT R70, R144, 0x3, RZ, 0xc0, !PT ;  /* 0x0000000390467812 */ /* 0x000fe200078ec0ff */
[----:B------:R-:W5:Y:S01]  /*5ad0*/  LDL R154, [R1+0x15c] ;  /* 0x00015c00019a7983 */ /* 0x000f620000100800 */
[----:B------:R-:W-:Y:S02]  /*5ae0*/  IADD3 R140, P3, R167, UR5, RZ ;  /* 0x00000005a78c7c10 */ /* 0x000fe4000ff7e0ff */
[----:B------:R-:W-:Y:S01]  /*5af0*/  IADD3 R70, R70, R143, R141 ;  /* 0x0000008f46467210 */ /* 0x000fe20007ffe08d */
[----:B------:R-:W5:Y:S01]  /*5b00*/  LDL R167, [R1+0x180] ;  /* 0x0001800001a77983 */ /* 0x000f620000100800 */
[----:B------:R-:W-:Y:S02]  /*5b10*/  IADD3.X R141, R164, UR7, RZ, P3, !PT ;  /* 0x00000007a48d7c10 */ /* 0x000fe40009ffe4ff */
[----:B------:R-:W-:Y:S01]  /*5b20*/  IADD3 R144, P3, R163, UR5, RZ ;  /* 0x00000005a3907c10 */ /* 0x000fe2000ff7e0ff */
[----:B------:R-:W5:Y:S01]  /*5b30*/  LDL R164, [R1+0x184] ;  /* 0x0001840001a47983 */ /* 0x000f620000100800 */
[----:B------:R-:W-:-:S02]  /*5b40*/  LOP3.LUT R205, R145, 0x3, RZ, 0xc0, !PT ;  /* 0x0000000391cd7812 */ /* 0x000fc400078ec0ff */
[----:B------:R-:W-:Y:S01]  /*5b50*/  IADD3.X R145, R159, UR7, RZ, P3, !PT ;  /* 0x000000079f917c10 */ /* 0x000fe20009ffe4ff */
[----:B------:R-:W5:Y:S04]  /*5b60*/  LDL R163, [R1+0x170] ;  /* 0x0001700001a37983 */ /* 0x000f680000100800 */
[----:B------:R-:W5:Y:S01]  /*5b70*/  LDL R159, [R1+0x160] ;  /* 0x00016000019f7983 */ /* 0x000f620000100800 */
[----:B------:R-:W-:Y:S02]  /*5b80*/  IADD3.X R139, R166, UR7, RZ, P2, !PT ;  /* 0x00000007a68b7c10 */ /* 0x000fe400097fe4ff */
[----:B------:R-:W-:Y:S01]  /*5b90*/  IADD3 R142, P2, R165, UR5, RZ ;  /* 0x00000005a58e7c10 */ /* 0x000fe2000ff5e0ff */
[----:B------:R-:W5:Y:S03]  /*5ba0*/  LDL R166, [R1+0x18c] ;  /* 0x00018c0001a67983 */ /* 0x000f660000100800 */
[----:B------:R-:W-:Y:S01]  /*5bb0*/  IADD3.X R143, R162, UR7, RZ, P2, !PT ;  /* 0x00000007a28f7c10 */ /* 0x000fe200097fe4ff */
[----:B------:R-:W5:Y:S01]  /*5bc0*/  LDL R165, [R1+0x178] ;  /* 0x0001780001a57983 */ /* 0x000f620000100800 */
[----:B------:R-:W-:-:S02]  /*5bd0*/  IADD3 R146, P2, R161, UR5, RZ ;  /* 0x00000005a1927c10 */ /* 0x000fc4000ff5e0ff */
[----:B------:R-:W-:Y:S01]  /*5be0*/  IADD3 R205, R205, R147, R149 ;  /* 0x00000093cdcd7210 */ /* 0x000fe20007ffe095 */
[----:B------:R-:W5:Y:S01]  /*5bf0*/  LDL R161, [R1+0x168] ;  /* 0x0001680001a17983 */ /* 0x000f620000100800 */
[----:B------:R-:W-:-:S03]  /*5c00*/  IADD3.X R147, R160, UR7, RZ, P2, !PT ;  /* 0x00000007a0937c10 */ /* 0x000fc600097fe4ff */
[----:B------:R-:W5:Y:S04]  /*5c10*/  LDL R160, [R1+0x174] ;  /* 0x0001740001a07983 */ /* 0x000f680000100800 */
[----:B------:R-:W5:Y:S04]  /*5c20*/  LDL R162, [R1+0x17c] ;  /* 0x00017c0001a27983 */ /* 0x000f680000100800 */
[----:B------:R-:W5:Y:S01]  /*5c30*/  LDL R170, [R1+0x19c] ;  /* 0x00019c0001aa7983 */ /* 0x000f620000100800 */
[----:B--2---:R-:W-:-:S04]  /*5c40*/  IADD3 R148, P3, R148, UR5, RZ ;  /* 0x0000000594947c10 */ /* 0x004fc8000ff7e0ff */
[----:B---3--:R-:W-:Y:S02]  /*5c50*/  IADD3.X R149, R156, UR7, RZ, P3, !PT ;  /* 0x000000079c957c10 */ /* 0x008fe40009ffe4ff */
[----:B------:R-:W-:Y:S02]  /*5c60*/  LOP3.LUT R156, R151, 0x3, RZ, 0xc0, !PT ;  /* 0x00000003979c7812 */ /* 0x000fe400078ec0ff */
[----:B----4-:R-:W-:Y:S02]  /*5c70*/  IADD3 R150, P2, R150, UR5, RZ ;  /* 0x0000000596967c10 */ /* 0x010fe4000ff5e0ff */
[----:B-----5:R-:W-:Y:S02]  /*5c80*/  IADD3 R152, P3, R152, UR5, RZ ;  /* 0x0000000598987c10 */ /* 0x020fe4000ff7e0ff */
[----:B------:R-:W-:Y:S02]  /*5c90*/  IADD3.X R151, R158, UR7, RZ, P2, !PT ;  /* 0x000000079e977c10 */ /* 0x000fe400097fe4ff */
[----:B------:R-:W-:-:S02]  /*5ca0*/  IADD3 R158, R156, R155, R153 ;  /* 0x0000009b9c9e7210 */ /* 0x000fc40007ffe099 */
[----:B------:R-:W-:Y:S02]  /*5cb0*/  IADD3.X R153, R169, UR7, RZ, P3, !PT ;  /* 0x00000007a9997c10 */ /* 0x000fe40009ffe4ff */
[----:B------:R-:W2:Y:S01]  /*5cc0*/  LDL R169, [R1+0x188] ;  /* 0x0001880001a97983 */ /* 0x000ea20000100800 */
[----:B------:R-:W-:-:S03]  /*5cd0*/  IADD3 R156, P3, R168, UR5, RZ ;  /* 0x00000005a89c7c10 */ /* 0x000fc6000ff7e0ff */
[----:B------:R-:W3:Y:S01]  /*5ce0*/  LDL R168, [R1+0x194] ;  /* 0x0001940001a87983 */ /* 0x000ee20000100800 */
[----:B------:R-:W-:-:S04]  /*5cf0*/  IADD3 R154, P2, R154, UR5, RZ ;  /* 0x000000059a9a7c10 */ /* 0x000fc8000ff5e0ff */
[----:B------:R-:W-:Y:S02]  /*5d00*/  IADD3.X R155, R172, UR7, RZ, P2, !PT ;  /* 0x00000007ac9b7c10 */ /* 0x000fe400097fe4ff */
[----:B------:R-:W4:Y:S01]  /*5d10*/  LDL R172, [R1+0x1a4] ;  /* 0x0001a40001ac7983 */ /* 0x000f220000100800 */
[----:B------:R-:W-:Y:S01]  /*5d20*/  IMAD.SHL.U32 R158, R158, 0x100, RZ ;  /* 0x000001009e9e7824 */ /* 0x000fe200078e00ff */
[----:B------:R-:W-:Y:S02]  /*5d30*/  ISETP.GE.AND P2, PT, R0, R157, PT ;  /* 0x0000009d0000720c */ /* 0x000fe40003f46270 */
[----:B------:R-:W-:Y:S02]  /*5d40*/  IADD3.X R157, R159, UR7, RZ, P3, !PT ;  /* 0x000000079f9d7c10 */ /* 0x000fe40009ffe4ff */
[----:B------:R-:W-:Y:S02]  /*5d50*/  LOP3.LUT R159, R70, 0xf, RZ, 0xc0, !PT ;  /* 0x0000000f469f7812 */ /* 0x000fe400078ec0ff */
[----:B------:R-:W-:Y:S01]  /*5d60*/  LOP3.LUT R70, R158, 0xf00, RZ, 0xe2, !PT ;  /* 0x00000f009e467812 */ /* 0x000fe200078ee2ff */
[----:B------:R-:W5:Y:S01]  /*5d70*/  LDG.E.U8 R219, desc[UR20][R156.64] ;  /* 0x000000149cdb7981 */ /* 0x000f62000c1e1100 */
[----:B------:R-:W-:-:S03]  /*5d80*/  IADD3 R158, P3, R176, UR5, RZ ;  /* 0x00000005b09e7c10 */ /* 0x000fc6000ff7e0ff */
[----:B------:R-:W5:Y:S01]  /*5d90*/  LDL R176, [R1+0x1b4] ;  /* 0x0001b40001b07983 */ /* 0x000f620000100800 */
[----:B------:R-:W-:Y:S01]  /*5da0*/  IMAD R187, R187, 0x10, R159 ;  /* 0x00000010bbbb7824 */ /* 0x000fe200078e029f */
[----:B------:R-:W-:Y:S01]  /*5db0*/  IADD3.X R159, R161, UR7, RZ, P3, !PT ;  /* 0x00000007a19f7c10 */ /* 0x000fe20009ffe4ff */
[----:B------:R-:W-:Y:S01]  /*5dc0*/  IMAD R205, R205, 0x1000, R70 ;  /* 0x00001000cdcd7824 */ /* 0x000fe200078e0246 */
[----:B------:R-:W5:Y:S01]  /*5dd0*/  LDL R157, [R1+0x250] ;  /* 0x00025000019d7983 */ /* 0x000f620000100800 */
[----:B------:R-:W-:-:S03]  /*5de0*/  IADD3 R160, P3, R160, UR5, RZ ;  /* 0x00000005a0a07c10 */ /* 0x000fc6000ff7e0ff */
[----:B------:R-:W5:Y:S01]  /*5df0*/  LDL R156, [R1+0x25c] ;  /* 0x00025c00019c7983 */ /* 0x000f620000100800 */
[----:B------:R-:W-:Y:S02]  /*5e00*/  IADD3.X R161, R163, UR7, RZ, P3, !PT ;  /* 0x00000007a3a17c10 */ /* 0x000fe40009ffe4ff */
[----:B------:R-:W-:Y:S01]  /*5e10*/  IADD3 R162, P3, R162, UR5, RZ ;  /* 0x00000005a2a27c10 */ /* 0x000fe2000ff7e0ff */
[----:B------:R-:W5:Y:S03]  /*5e20*/  LDG.E.U8 R158, desc[UR20][R158.64] ;  /* 0x000000149e9e7981 */ /* 0x000f66000c1e1100 */
[----:B------:R-:W-:Y:S01]  /*5e30*/  IADD3.X R163, R165, UR7, RZ, P3, !PT ;  /* 0x00000007a5a37c10 */ /* 0x000fe20009ffe4ff */
[----:B------:R-:W5:Y:S01]  /*5e40*/  LDG.E.U8 R160, desc[UR20][R160.64] ;  /* 0x00000014a0a07981 */ /* 0x000f62000c1e1100 */
[----:B------:R-:W-:Y:S02]  /*5e50*/  IADD3 R164, P3, R164, UR5, RZ ;  /* 0x00000005a4a47c10 */ /* 0x000fe4000ff7e0ff */
[----:B------:R-:W-:Y:S01]  /*5e60*/  LOP3.LUT R70, R185, 0x59, RZ, 0xfc, !PT ;  /* 0x00000059b9467812 */ /* 0x000fe200078efcff */
[----:B------:R-:W5:Y:S01]  /*5e70*/  LDG.E.U8 R162, desc[UR20][R162.64] ;  /* 0x00000014a2a27981 */ /* 0x000f62000c1e1100 */
[----:B------:R-:W-:-:S02]  /*5e80*/  IADD3.X R165, R167, UR7, RZ, P3, !PT ;  /* 0x00000007a7a57c10 */ /* 0x000fc40009ffe4ff */
[----:B------:R-:W-:Y:S01]  /*5e90*/  IADD3 R166, P3, R166, UR5, RZ ;  /* 0x00000005a6a67c10 */ /* 0x000fe2000ff7e0ff */
[----:B------:R-:W5:Y:S04]  /*5ea0*/  LDL R159, [R1+0x258] ;  /* 0x00025800019f7983 */ /* 0x000f680000100800 */
[----:B------:R-:W5:Y:S04]  /*5eb0*/  LDG.E.U8 R164, desc[UR20][R164.64] ;  /* 0x00000014a4a47981 */ /* 0x000f68000c1e1100 */
[----:B------:R-:W5:Y:S04]  /*5ec0*/  LDL R163, [R1+0x248] ;  /* 0x0002480001a37983 */ /* 0x000f680000100800 */
[----:B------:R-:W5:Y:S01]  /*5ed0*/  LDL R165, [R1+0x290] ;  /* 0x0002900001a57983 */ /* 0x000f620000100800 */
[----:B--2---:R-:W-:-:S02]  /*5ee0*/  IADD3.X R167, R169, UR7, RZ, P3, !PT ;  /* 0x00000007a9a77c10 */ /* 0x004fc40009ffe4ff */
[----:B---3--:R-:W-:-:S03]  /*5ef0*/  IADD3 R168, P3, R168, UR5, RZ ;  /* 0x00000005a8a87c10 */ /* 0x008fc6000ff7e0ff */
[----:B------:R-:W2:Y:S01]  /*5f00*/  LDG.E.U8 R166, desc[UR20][R166.64] ;  /* 0x00000014a6a67981 */ /* 0x000ea2000c1e1100 */
[----:B------:R-:W-:Y:S02]  /*5f10*/  IADD3.X R169, R171, UR7, RZ, P3, !PT ;  /* 0x00000007aba97c10 */ /* 0x000fe40009ffe4ff */
[----:B------:R-:W-:-:S03]  /*5f20*/  IADD3 R170, P3, R170, UR5, RZ ;  /* 0x00000005aaaa7c10 */ /* 0x000fc6000ff7e0ff */
[----:B------:R-:W3:Y:S01]  /*5f30*/  LDG.E.U8 R168, desc[UR20][R168.64] ;  /* 0x00000014a8a87981 */ /* 0x000ee2000c1e1100 */
[----:B------:R-:W-:Y:S02]  /*5f40*/  IADD3.X R171, R173, UR7, RZ, P3, !PT ;  /* 0x00000007adab7c10 */ /* 0x000fe40009ffe4ff */
[----:B----4-:R-:W-:Y:S01]  /*5f50*/  IADD3 R172, P3, R172, UR5, RZ ;  /* 0x00000005acac7c10 */ /* 0x010fe2000ff7e0ff */
[----:B------:R-:W4:Y:S03]  /*5f60*/  LDL R167, [R1+0x24c] ;  /* 0x00024c0001a77983 */ /* 0x000f260000100800 */
[----:B------:R-:W-:Y:S01]  /*5f70*/  IADD3.X R173, R175, UR7, RZ, P3, !PT ;  /* 0x00000007afad7c10 */ /* 0x000fe20009ffe4ff */
[----:B------:R-:W2:Y:S01]  /*5f80*/  LDG.E.U8 R170, desc[UR20][R170.64] ;  /* 0x00000014aaaa7981 */ /* 0x000ea2000c1e1100 */
[----:B------:R-:W-:-:S03]  /*5f90*/  IADD3 R174, P3, R174, UR5, RZ ;  /* 0x00000005aeae7c10 */ /* 0x000fc6000ff7e0ff */
[----:B------:R-:W2:Y:S01]  /*5fa0*/  LDG.E.U8 R172, desc[UR20][R172.64] ;  /* 0x00000014acac7981 */ /* 0x000ea2000c1e1100 */
[----:B------:R-:W-:-:S03]  /*5fb0*/  IADD3.X R175, R177, UR7, RZ, P3, !PT ;  /* 0x00000007b1af7c10 */ /* 0x000fc60009ffe4ff */
[----:B------:R-:W3:Y:S01]  /*5fc0*/  LDL R169, [R1+0x298] ;  /* 0x0002980001a97983 */ /* 0x000ee20000100800 */
[----:B-----5:R-:W-:-:S03]  /*5fd0*/  IADD3 R176, P3, R176, UR5, RZ ;  /* 0x00000005b0b07c10 */ /* 0x020fc6000ff7e0ff */
[----:B------:R-:W5:Y:S01]  /*5fe0*/  LDL R171, [R1+0x29c] ;  /* 0x00029c0001ab7983 */ /* 0x000f620000100800 */
[----:B------:R-:W-:Y:S02]  /*5ff0*/  IADD3.X R177, R179, UR7, RZ, P3, !PT ;  /* 0x00000007b3b17c10 */ /* 0x000fe40009ffe4ff */
[----:B------:R-:W-:Y:S01]  /*6000*/  IADD3 R178, P3, R178, UR5, RZ ;  /* 0x00000005b2b27c10 */ /* 0x000fe2000ff7e0ff */
[----:B------:R-:W4:Y:S03]  /*6010*/  LDL R173, [R1+0x294] ;  /* 0x0002940001ad7983 */ /* 0x000f260000100800 */
[----:B------:R-:W-:Y:S01]  /*6020*/  IADD3.X R179, R181, UR7, RZ, P3, !PT ;  /* 0x00000007b5b37c10 */ /* 0x000fe20009ffe4ff */
[----:B------:R-:W-:Y:S01]  /*6030*/  FMUL R71, R71, UR24 ;  /* 0x0000001847477c20 */ /* 0x000fe20008400000 */
[----:B------:R-:W-:Y:S01]  /*6040*/  IADD3 R180, P3, R180, UR5, RZ ;  /* 0x00000005b4b47c10 */ /* 0x000fe2000ff7e0ff */
[----:B------:R-:W2:Y:S03]  /*6050*/  LDG.E.U8 R174, desc[UR20][R174.64] ;  /* 0x00000014aeae7981 */ /* 0x000ea6000c1e1100 */
[----:B------:R-:W-:Y:S01]  /*6060*/  IADD3.X R181, R183, UR7, RZ, P3, !PT ;  /* 0x00000007b7b57c10 */ /* 0x000fe20009ffe4ff */
[----:B------:R-:W2:Y:S01]  /*6070*/  LDG.E.U8 R178, desc[UR20][R178.64] ;  /* 0x00000014b2b27981 */ /* 0x000ea2000c1e1100 */
[----:B------:R-:W-:-:S03]  /*6080*/  IADD3 R182, P3, R182, UR5, RZ ;  /* 0x00000005b6b67c10 */ /* 0x000fc6000ff7e0ff */
[----:B------:R-:W2:Y:S01]  /*6090*/  LDG.E.U8 R180, desc[UR20][R180.64] ;  /* 0x00000014b4b47981 */ /* 0x000ea2000c1e1100 */
[----:B------:R-:W-:-:S03]  /*60a0*/  IADD3.X R183, R208, UR7, RZ, P3, !PT ;  /* 0x00000007d0b77c10 */ /* 0x000fc60009ffe4ff */
[----:B------:R-:W3:Y:S01]  /*60b0*/  LDL R208, [R1+0x1e8] ;  /* 0x0001e80001d07983 */ /* 0x000ee20000100800 */
[----:B------:R-:W-:-:S03]  /*60c0*/  IADD3 R184, P3, R184, UR5, RZ ;  /* 0x00000005b8b87c10 */ /* 0x000fc6000ff7e0ff */
[----:B------:R-:W2:Y:S01]  /*60d0*/  LDL R175, [R1+0x28c] ;  /* 0x00028c0001af7983 */ /* 0x000ea20000100800 */
[----:B------:R-:W-:Y:S02]  /*60e0*/  IADD3.X R185, R189, UR7, RZ, P3, !PT ;  /* 0x00000007bdb97c10 */ /* 0x000fe40009ffe4ff */
[----:B------:R-:W-:Y:S01]  /*60f0*/  IADD3 R186, P3, R186, UR5, RZ ;  /* 0x00000005baba7c10 */ /* 0x000fe2000ff7e0ff */
[----:B------:R-:W2:Y:S01]  /*6100*/  LDL R181, [R1+0x284] ;  /* 0x0002840001b57983 */ /* 0x000ea20000100800 */
[----:B------:R-:W-:Y:S02]  /*6110*/  LOP3.LUT R189, R187, 0xff, RZ, 0xc0, !PT ;  /* 0x000000ffbbbd7812 */ /* 0x000fe400078ec0ff */
[----:B------:R-:W-:Y:S01]  /*6120*/  IADD3.X R187, R210, UR7, RZ, P3, !PT ;  /* 0x00000007d2bb7c10 */ /* 0x000fe20009ffe4ff */
[----:B------:R-:W2:Y:S04]  /*6130*/  LDL R179, [R1+0x288] ;  /* 0x0002880001b37983 */ /* 0x000ea80000100800 */
[----:B------:R-:W5:Y:S01]  /*6140*/  LDL R210, [R1+0x1f0] ;  /* 0x0001f00001d27983 */ /* 0x000f620000100800 */
[----:B------:R-:W-:-:S02]  /*6150*/  ISETP.GE.AND P3, PT, R188, R70, PT ;  /* 0x00000046bc00720c */ /* 0x000fc40003f66270 */
[----:B------:R-:W-:Y:S01]  /*6160*/  IADD3 R188, P5, R207, UR5, RZ ;  /* 0x00000005cfbc7c10 */ /* 0x000fe2000ffbe0ff */
[----:B------:R-:W-:Y:S01]  /*6170*/  IMAD.IADD R205, R205, 0x1, R189 ;  /* 0x00000001cdcd7824 */ /* 0x000fe200078e02bd */
[----:B------:R-:W2:Y:S02]  /*6180*/  LDG.E.U8 R207, desc[UR20][R62.64] ;  /* 0x000000143ecf7981 */ /* 0x000ea4000c1e1100 */
[----:B------:R-:W-:Y:S02]  /*6190*/  IADD3.X R189, R206, UR7, RZ, P5, !PT ;  /* 0x00000007cebd7c10 */ /* 0x000fe4000affe4ff */
[----:B------:R0:W2:Y:S01]  /*61a0*/  LDG.E.U8 R206, desc[UR20][R58.64] ;  /* 0x000000143ace7981 */ /* 0x0000a2000c1e1100 */
[----:B------:R-:W-:Y:S02]  /*61b0*/  FSEL R71, R71, -INF , P3 ;  /* 0xff80000047477808 */ /* 0x000fe40001800000 */
[----:B------:R-:W-:Y:S01]  /*61c0*/  LOP3.LUT R205, R205, 0xffff, RZ, 0xc0, !PT ;  /* 0x0000ffffcdcd7812 */ /* 0x000fe200078ec0ff */
[----:B------:R-:W2:Y:S04]  /*61d0*/  LDG.E.U8 R176, desc[UR20][R176.64] ;  /* 0x00000014b0b07981 */ /* 0x000ea8000c1e1100 */
[----:B------:R-:W2:Y:S01]  /*61e0*/  LDG.E.U8 R182, desc[UR20][R182.64] ;  /* 0x00000014b6b67981 */ /* 0x000ea2000c1e1100 */
[----:B0-----:R-:W-:-:S03]  /*61f0*/  IADD3 R58, P5, R209, UR5, RZ ;  /* 0x00000005d13a7c10 */ /* 0x001fc6000ffbe0ff */
[----:B------:R-:W2:Y:S04]  /*6200*/  LDG.E.U8 R209, desc[UR20][R136.64] ;  /* 0x0000001488d17981 */ /* 0x000ea8000c1e1100 */
[----:B------:R-:W2:Y:S04]  /*6210*/  LDL R177, [R1+0x2a4] ;  /* 0x0002a40001b17983 */ /* 0x000ea80000100800 */
[----:B------:R-:W2:Y:S04]  /*6220*/  LDL R183, [R1+0x2b8] ;  /* 0x0002b80001b77983 */ /* 0x000ea80000100800 */
[----:B------:R0:W2:Y:S04]  /*6230*/  LDG.E.U8 R184, desc[UR20][R184.64] ;  /* 0x00000014b8b87981 */ /* 0x0000a8000c1e1100 */
[----:B------:R-:W2:Y:S01]  /*6240*/  LDG.E.U8 R186, desc[UR20][R186.64] ;  /* 0x00000014baba7981 */ /* 0x000ea2000c1e1100 */
[----:B------:R-:W-:-:S03]  /*6250*/  FMUL R86, R86, UR24 ;  /* 0x0000001856567c20 */ /* 0x000fc60008400000 */
[----:B------:R-:W2:Y:S01]  /*6260*/  LDG.E.U8 R188, desc[UR20][R188.64] ;  /* 0x00000014bcbc7981 */ /* 0x000ea2000c1e1100 */
[----:B0-----:R-:W0:Y:S01]  /*6270*/  LDC R185, c[0x0][0x268] ;  /* 0x00009a00ffb97b82 */ /* 0x001e220000000800 */
[----:B---3--:R-:W-:Y:S02]  /*6280*/  IADD3.X R59, R208, UR7, RZ, P5, !PT ;  /* 0x00000007d03b7c10 */ /* 0x008fe4000affe4ff */
[----:B------:R-:W-:Y:S01]  /*6290*/  IADD3 R62, P5, R211, UR5, RZ ;  /* 0x00000005d33e7c10 */ /* 0x000fe2000ffbe0ff */
[----:B------:R1:W3:Y:S04]  /*62a0*/  LDG.E.U8 R208, desc[UR20][R66.64] ;  /* 0x0000001442d07981 */ /* 0x0002e8000c1e1100 */
[----:B------:R-:W3:Y:S04]  /*62b0*/  LDG.E.U8 R211, desc[UR20][R140.64] ;  /* 0x000000148cd37981 */ /* 0x000ee8000c1e1100 */
[----:B------:R-:W4:Y:S01]  /*62c0*/  LDL R140, [R1+0x214] ;  /* 0x00021400018c7983 */ /* 0x000f220000100800 */
[----:B-----5:R-:W-:-:S02]  /*62d0*/  IADD3.X R63, R210, UR7, RZ, P5, !PT ;  /* 0x00000007d23f7c10 */ /* 0x020fc4000affe4ff */
[----:B-1----:R-:W-:Y:S01]  /*62e0*/  IADD3 R66, P5, R213, UR5, RZ ;  /* 0x00000005d5427c10 */ /* 0x002fe2000ffbe0ff */
[----:B------:R1:W5:Y:S03]  /*62f0*/  LDG.E.U8 R210, desc[UR20][R138.64] ;  /* 0x000000148ad27981 */ /* 0x000366000c1e1100 */
[----:B------:R-:W-:Y:S01]  /*6300*/  IADD3.X R67, R212, UR7, RZ, P5, !PT ;  /* 0x00000007d4437c10 */ /* 0x000fe2000affe4ff */
[----:B------:R-:W3:Y:S04]  /*6310*/  LDG.E.U8 R213, desc[UR20][R144.64] ;  /* 0x0000001490d57981 */ /* 0x000ee8000c1e1100 */
[----:B------:R0:W3:Y:S01]  /*6320*/  LDG.E.U8 R212, desc[UR20][R142.64] ;  /* 0x000000148ed47981 */ /* 0x0000e2000c1e1100 */
[----:B------:R-:W-:-:S03]  /*6330*/  IADD3 R136, P5, R215, UR5, RZ ;  /* 0x00000005d7887c10 */ /* 0x000fc6000ffbe0ff */
[----:B------:R-:W3:Y:S04]  /*6340*/  LDG.E.U8 R215, desc[UR20][R148.64] ;  /* 0x0000001494d77981 */ /* 0x000ee8000c1e1100 */
[----:B------:R-:W2:Y:S04]  /*6350*/  LDL R145, [R1+0x218] ;  /* 0x0002180001917983 */ /* 0x000ea80000100800 */
[----:B------:R-:W0:Y:S01]  /*6360*/  LDL R142, [R1+0x21c] ;  /* 0x00021c00018e7983 */ /* 0x000e220000100800 */
[----:B------:R-:W-:-:S03]  /*6370*/  IADD3.X R137, R214, UR7, RZ, P5, !PT ;  /* 0x00000007d6897c10 */ /* 0x000fc6000affe4ff */
[----:B------:R-:W5:Y:S04]  /*6380*/  LDL R144, [R1+0x224] ;  /* 0x0002240001907983 */ /* 0x000f680000100800 */
[----:B------:R5:W3:Y:S01]  /*6390*/  LDG.E.U8 R214, desc[UR20][R146.64] ;  /* 0x0000001492d67981 */ /* 0x000ae2000c1e1100 */
[----:B-1----:R-:W-:-:S03]  /*63a0*/  IADD3 R138, P5, R217, UR5, RZ ;  /* 0x00000005d98a7c10 */ /* 0x002fc6000ffbe0ff */
[----:B------:R-:W3:Y:S04]  /*63b0*/  LDL R149, [R1+0x228] ;  /* 0x0002280001957983 */ /* 0x000ee80000100800 */
[----:B------:R-:W3:Y:S04]  /*63c0*/  LDL R148, [R1+0x234] ;  /* 0x0002340001947983 */ /* 0x000ee80000100800 */
[----:B------:R-:W3:Y:S04]  /*63d0*/  LDL R147, [R1+0x220] ;  /* 0x0002200001937983 */ /* 0x000ee80000100800 */
[----:B------:R-:W3:Y:S01]  /*63e0*/  LDL R146, [R1+0x22c] ;  /* 0x00022c0001927983 */ /* 0x000ee20000100800 */
[----:B------:R-:W-:-:S03]  /*63f0*/  IADD3.X R139, R216, UR7, RZ, P5, !PT ;  /* 0x00000007d88b7c10 */ /* 0x000fc6000affe4ff */
[----:B------:R1:W3:Y:S04]  /*6400*/  LDG.E.U8 R216, desc[UR20][R150.64] ;  /* 0x0000001496d87981 */ /* 0x0002e8000c1e1100 */
[----:B------:R-:W3:Y:S04]  /*6410*/  LDG.E.U8 R217, desc[UR20][R152.64] ;  /* 0x0000001498d97981 */ /* 0x000ee8000c1e1100 */
[----:B------:R-:W3:Y:S04]  /*6420*/  LDG.E.U8 R136, desc[UR20][R136.64] ;  /* 0x0000001488887981 */ /* 0x000ee8000c1e1100 */
[----:B------:R-:W3:Y:S04]  /*6430*/  LDL R151, [R1+0x230] ;  /* 0x0002300001977983 */ /* 0x000ee80000100800 */
[----:B------:R-:W1:Y:S04]  /*6440*/  LDL R150, [R1+0x23c] ;  /* 0x00023c0001967983 */ /* 0x000e680000100800 */
[----:B------:R-:W3:Y:S04]  /*6450*/  LDL R153, [R1+0x238] ;  /* 0x0002380001997983 */ /* 0x000ee80000100800 */
[----:B------:R-:W3:Y:S04]  /*6460*/  LDL R152, [R1+0x244] ;  /* 0x0002440001987983 */ /* 0x000ee80000100800 */
[----:B------:R-:W3:Y:S01]  /*6470*/  LDG.E.U8 R138, desc[UR20][R138.64] ;  /* 0x000000148a8a7981 */ /* 0x000ee2000c1e1100 */
[----:B----4-:R-:W-:-:S04]  /*6480*/  IADD3 R140, P5, R140, UR5, RZ ;  /* 0x000000058c8c7c10 */ /* 0x010fc8000ffbe0ff */
[----:B------:R-:W-:Y:S02]  /*6490*/  IADD3.X R141, R218, UR7, RZ, P5, !PT ;  /* 0x00000007da8d7c10 */ /* 0x000fe4000affe4ff */
[----:B------:R-:W4:Y:S04]  /*64a0*/  LDG.E.U8 R218, desc[UR20][R154.64] ;  /* 0x000000149ada7981 */ /* 0x000f28000c1e1100 */
[----:B------:R-:W4:Y:S04]  /*64b0*/  LDL R155, [R1+0x240] ;  /* 0x00024000019b7983 */ /* 0x000f280000100800 */
[----:B------:R-:W4:Y:S01]  /*64c0*/  LDL R154, [R1+0x254] ;  /* 0x00025400019a7983 */ /* 0x000f220000100800 */
[----:B0-----:R-:W-:-:S04]  /*64d0*/  IADD3 R142, P5, R142, UR5, RZ ;  /* 0x000000058e8e7c10 */ /* 0x001fc8000ffbe0ff */
[----:B--2---:R-:W-:Y:S02]  /*64e0*/  IADD3.X R143, R145, UR7, RZ, P5, !PT ;  /* 0x00000007918f7c10 */ /* 0x004fe4000affe4ff */
[----:B-----5:R-:W-:-:S03]  /*64f0*/  IADD3 R144, P5, R144, UR5, RZ ;  /* 0x0000000590907c10 */ /* 0x020fc6000ffbe0ff */
[----:B------:R-:W2:Y:S01]  /*6500*/  LDG.E.U8 R161, desc[UR20][R142.64] ;  /* 0x000000148ea17981 */ /* 0x000ea2000c1e1100 */
[----:B---3--:R-:W-:Y:S02]  /*6510*/  IADD3.X R145, R147, UR7, RZ, P5, !PT ;  /* 0x0000000793917c10 */ /* 0x008fe4000affe4ff */
[----:B------:R-:W-:-:S03]  /*6520*/  IADD3 R146, P5, R146, UR5, RZ ;  /* 0x0000000592927c10 */ /* 0x000fc6000ffbe0ff */
[----:B------:R0:W3:Y:S01]  /*6530*/  LDG.E.U8 R144, desc[UR20][R144.64] ;  /* 0x0000001490907981 */ /* 0x0000e2000c1e1100 */
[----:B------:R-:W-:Y:S02]  /*6540*/  IADD3.X R147, R149, UR7, RZ, P5, !PT ;  /* 0x0000000795937c10 */ /* 0x000fe4000affe4ff */
[----:B------:R-:W-:-:S03]  /*6550*/  IADD3 R148, P5, R148, UR5, RZ ;  /* 0x0000000594947c10 */ /* 0x000fc6000ffbe0ff */
[----:B------:R-:W5:Y:S01]  /*6560*/  LDG.E.U8 R146, desc[UR20][R146.64] ;  /* 0x0000001492927981 */ /* 0x000f62000c1e1100 */
[----:B------:R-:W-:Y:S02]  /*6570*/  IADD3.X R149, R151, UR7, RZ, P5, !PT ;  /* 0x0000000797957c10 */ /* 0x000fe4000affe4ff */
[----:B-1----:R-:W-:Y:S01]  /*6580*/  IADD3 R150, P5, R150, UR5, RZ ;  /* 0x0000000596967c10 */ /* 0x002fe2000ffbe0ff */
[----:B0-----:R-:W-:Y:S02]  /*6590*/  FMUL R145, R74, UR24 ;  /* 0x000000184a917c20 */ /* 0x001fe40008400000 */
[----:B------:R0:W5:Y:S01]  /*65a0*/  LDG.E.U8 R148, desc[UR20][R148.64] ;  /* 0x0000001494947981 */ /* 0x000162000c1e1100 */
[----:B------:R-:W-:Y:S02]  /*65b0*/  IADD3.X R151, R153, UR7, RZ, P5, !PT ;  /* 0x0000000799977c10 */ /* 0x000fe4000affe4ff */
[----:B------:R-:W-:-:S03]  /*65c0*/  IADD3 R152, P5, R152, UR5, RZ ;  /* 0x0000000598987c10 */ /* 0x000fc6000ffbe0ff */
[----:B------:R1:W5:Y:S01]  /*65d0*/  LDG.E.U8 R150, desc[UR20][R150.64] ;  /* 0x0000001496967981 */ /* 0x000362000c1e1100 */
[----:B----4-:R-:W-:Y:S02]  /*65e0*/  IADD3.X R153, R155, UR7, RZ, P5, !PT ;  /* 0x000000079b997c10 */ /* 0x010fe4000affe4ff */
[----:B------:R-:W-:-:S03]  /*65f0*/  IADD3 R154, P5, R154, UR5, RZ ;  /* 0x000000059a9a7c10 */ /* 0x000fc6000ffbe0ff */
[----:B------:R-:W4:Y:S01]  /*6600*/  LDG.E.U8 R152, desc[UR20][R152.64] ;  /* 0x0000001498987981 */ /* 0x000f22000c1e1100 */
[----:B------:R-:W-:Y:S02]  /*6610*/  IADD3.X R155, R157, UR7, RZ, P5, !PT ;  /* 0x000000079d9b7c10 */ /* 0x000fe4000affe4ff */
[----:B------:R-:W-:Y:S01]  /*6620*/  IADD3 R156, P5, R156, UR5, RZ ;  /* 0x000000059c9c7c10 */ /* 0x000fe2000ffbe0ff */
[----:B0-----:R-:W-:Y:S01]  /*6630*/  FMUL R149, R75, UR24 ;  /* 0x000000184b957c20 */ /* 0x001fe20008400000 */
[----:B-1----:R-:W-:Y:S01]  /*6640*/  FMUL R151, R78, UR24 ;  /* 0x000000184e977c20 */ /* 0x002fe20008400000 */
[----:B------:R-:W2:Y:S01]  /*6650*/  LDG.E.U8 R154, desc[UR20][R154.64] ;  /* 0x000000149a9a7981 */ /* 0x000ea2000c1e1100 */
[----:B------:R-:W-:-:S03]  /*6660*/  IADD3.X R157, R159, UR7, RZ, P5, !PT ;  /* 0x000000079f9d7c10 */ /* 0x000fc6000affe4ff */
[----:B------:R0:W3:Y:S04]  /*6670*/  LDG.E.U8 R159, desc[UR20][R140.64] ;  /* 0x000000148c9f7981 */ /* 0x0000e8000c1e1100 */
[----:B------:R-:W5:Y:S04]  /*6680*/  LDL R153, [R1+0x278] ;  /* 0x0002780001997983 */ /* 0x000f680000100800 */
[----:B------:R-:W4:Y:S01]  /*6690*/  LDG.E.U8 R155, desc[UR20][R62.64] ;  /* 0x000000143e9b7981 */ /* 0x000f22000c1e1100 */
[----:B0-----:R-:W-:-:S03]  /*66a0*/  IADD3 R140, P5, R173, UR5, RZ ;  /* 0x00000005ad8c7c10 */ /* 0x001fc6000ffbe0ff */
[----:B------:R-:W2:Y:S01]  /*66b0*/  LDL R173, [R1+0x264] ;  /* 0x0002640001ad7983 */ /* 0x000ea20000100800 */
[----:B------:R-:W-:-:S03]  /*66c0*/  IADD3.X R141, R165, UR7, RZ, P5, !PT ;  /* 0x00000007a58d7c10 */ /* 0x000fc6000affe4ff */
[----:B------:R-:W3:Y:S01]  /*66d0*/  LDL R165, [R1+0x260] ;  /* 0x0002600001a57983 */ /* 0x000ee20000100800 */
[----:B------:R-:W-:-:S03]  /*66e0*/  IADD3 R142, P5, R171, UR5, RZ ;  /* 0x00000005ab8e7c10 */ /* 0x000fc6000ffbe0ff */
[----:B------:R-:W4:Y:S01]  /*66f0*/  LDG.E.U8 R140, desc[UR20][R140.64] ;  /* 0x000000148c8c7981 */ /* 0x000f22000c1e1100 */
[----:B------:R-:W-:-:S03]  /*6700*/  IADD3.X R143, R169, UR7, RZ, P5, !PT ;  /* 0x00000007a98f7c10 */ /* 0x000fc6000affe4ff */
[----:B------:R-:W5:Y:S04]  /*6710*/  LDL R171, [R1+0x26c] ;  /* 0x00026c0001ab7983 */ /* 0x000f680000100800 */
[----:B------:R-:W4:Y:S04]  /*6720*/  LDL R169, [R1+0x274] ;  /* 0x0002740001a97983 */ /* 0x000f280000100800 */
[----:B------:R0:W4:Y:S04]  /*6730*/  LDG.E.U8 R141, desc[UR20][R54.64] ;  /* 0x00000014368d7981 */ /* 0x000128000c1e1100 */
[----:B------:R-:W4:Y:S04]  /*6740*/  LDG.E.U8 R142, desc[UR20][R142.64] ;  /* 0x000000148e8e7981 */ /* 0x000f28000c1e1100 */
[----:B------:R-:W4:Y:S01]  /*6750*/  LDG.E.U8 R156, desc[UR20][R156.64] ;  /* 0x000000149c9c7981 */ /* 0x000f22000c1e1100 */
[----:B0-----:R-:W-:-:S03]  /*6760*/  IADD3 R54, P5, R167, UR5, RZ ;  /* 0x00000005a7367c10 */ /* 0x001fc6000ffbe0ff */
[----:B------:R-:W4:Y:S01]  /*6770*/  LDL R167, [R1+0x270] ;  /* 0x0002700001a77983 */ /* 0x000f220000100800 */
[----:B------:R-:W-:-:S03]  /*6780*/  IADD3.X R55, R163, UR7, RZ, P5, !PT ;  /* 0x00000007a3377c10 */ /* 0x000fc6000affe4ff */
[----:B------:R-:W4:Y:S04]  /*6790*/  LDL R163, [R1+0x268] ;  /* 0x0002680001a37983 */ /* 0x000f280000100800 */
[----:B------:R-:W4:Y:S04]  /*67a0*/  LDG.E.U8 R137, desc[UR20][R54.64] ;  /* 0x0000001436897981 */ /* 0x000f28000c1e1100 */
[----:B------:R0:W4:Y:S04]  /*67b0*/  LDG.E.U8 R143, desc[UR20][R58.64] ;  /* 0x000000143a8f7981 */ /* 0x000128000c1e1100 */
[----:B------:R-:W4:Y:S01]  /*67c0*/  LDG.E.U8 R157, desc[UR20][R66.64] ;  /* 0x00000014429d7981 */ /* 0x000f22000c1e1100 */
[----:B0-----:R-:W-:-:S02]  /*67d0*/  SHF.R.U32.HI R58, RZ, 0xd, R205 ;  /* 0x0000000dff3a7819 */ /* 0x001fc400000116cd */
[----:B--2---:R-:W-:Y:S02]  /*67e0*/  IADD3 R54, P3, R173, UR5, RZ ;  /* 0x00000005ad367c10 */ /* 0x004fe4000ff7e0ff */
[----:B------:R-:W2:Y:S02]  /*67f0*/  LDL R173, [R1+0x2a0] ;  /* 0x0002a00001ad7983 */ /* 0x000ea40000100800 */
[----:B---3--:R-:W-:Y:S02]  /*6800*/  IADD3.X R55, R165, UR7, RZ, P3, !PT ;  /* 0x00000007a5377c10 */ /* 0x008fe40009ffe4ff */
[----:B------:R-:W3:Y:S01]  /*6810*/  LDL R165, [R1+0x27c] ;  /* 0x00027c0001a57983 */ /* 0x000ee20000100800 */
[----:B------:R-:W-:-:S03]  /*6820*/  LOP3.LUT P3, RZ, R58, 0x1, RZ, 0xc0, !PT ;  /* 0x000000013aff7812 */ /* 0x000fc6000786c0ff */
[----:B------:R5:W2:Y:S01]  /*6830*/  LDG.E.U8 R139, desc[UR20][R54.64] ;  /* 0x00000014368b7981 */ /* 0x000aa2000c1e1100 */
[----:B------:R-:W-:Y:S02]  /*6840*/  FSEL R145, R145, -INF , !P3 ;  /* 0xff80000091917808 */ /* 0x000fe40005800000 */
[----:B-----5:R-:W-:Y:S02]  /*6850*/  IADD3 R54, P3, R171, UR5, RZ ;  /* 0x00000005ab367c10 */ /* 0x020fe4000ff7e0ff */
[----:B------:R-:W-:Y:S01]  /*6860*/  SHF.R.U32.HI R58, RZ, 0xc, R205 ;  /* 0x0000000cff3a7819 */ /* 0x000fe200000116cd */
[----:B------:R-:W5:Y:S01]  /*6870*/  LDL R171, [R1+0x2ac] ;  /* 0x0002ac0001ab7983 */ /* 0x000f620000100800 */
[----:B----4-:R-:W-:-:S03]  /*6880*/  IADD3.X R55, R163, UR7, RZ, P3, !PT ;  /* 0x00000007a3377c10 */ /* 0x010fc60009ffe4ff */
[----:B------:R-:W4:Y:S01]  /*6890*/  LDL R163, [R1+0x280] ;  /* 0x0002800001a37983 */ /* 0x000f220000100800 */
[----:B------:R-:W-:-:S03]  /*68a0*/  LOP3.LUT P3, RZ, R58, 0x1, RZ, 0xc0, !PT ;  /* 0x000000013aff7812 */ /* 0x000fc6000786c0ff */
[----:B------:R0:W5:Y:S01]  /*68b0*/  LDG.E.U8 R147, desc[UR20][R54.64] ;  /* 0x0000001436937981 */ /* 0x000162000c1e1100 */
[----:B------:R-:W-:Y:S02]  /*68c0*/  FSEL R149, R149, -INF , !P3 ;  /* 0xff80000095957808 */ /* 0x000fe40005800000 */
[----:B0-----:R-:W-:Y:S02]  /*68d0*/  IADD3 R54, P3, R169, UR5, RZ ;  /* 0x00000005a9367c10 */ /* 0x001fe4000ff7e0ff */
[----:B------:R-:W5:Y:S01]  /*68e0*/  LDL R169, [R1+0x2a8] ;  /* 0x0002a80001a97983 */ /* 0x000f620000100800 */
[--C-:B------:R-:W-:Y:S02]  /*68f0*/  SHF.R.U32.HI R58, RZ, 0x9, R205.reuse ;  /* 0x00000009ff3a7819 */ /* 0x100fe400000116cd */
[----:B------:R-:W-:Y:S02]  /*6900*/  IADD3.X R55, R167, UR7, RZ, P3, !PT ;  /* 0x00000007a7377c10 */ /* 0x000fe40009ffe4ff */
[----:B------:R-:W-:Y:S01]  /*6910*/  LOP3.LUT P3, RZ, R58, 0x1, RZ, 0xc0, !PT ;  /* 0x000000013aff7812 */ /* 0x000fe2000786c0ff */
[----:B------:R-:W5:Y:S03]  /*6920*/  LDL R167, [R1+0x2b4] ;  /* 0x0002b40001a77983 */ /* 0x000f660000100800 */
[----:B------:R-:W-:Y:S01]  /*6930*/  FSEL R151, R151, -INF , !P3 ;  /* 0xff80000097977808 */ /* 0x000fe20005800000 */
[----:B------:R3:W5:Y:S01]  /*6940*/  LDG.E.U8 R78, desc[UR20][R54.64] ;  /* 0x00000014364e7981 */ /* 0x000762000c1e1100 */
[----:B------:R-:W-:-:S02]  /*6950*/  SHF.R.U32.HI R58, RZ, 0x8, R205 ;  /* 0x00000008ff3a7819 */ /* 0x000fc400000116cd */
[----:B---3--:R-:W-:Y:S02]  /*6960*/  IADD3 R54, P3, R165, UR5, RZ ;  /* 0x00000005a5367c10 */ /* 0x008fe4000ff7e0ff */
[----:B------:R-:W3:Y:S02]  /*6970*/  LDL R165, [R1+0x2b0] ;  /* 0x0002b00001a57983 */ /* 0x000ee40000100800 */
[----:B------:R-:W-:Y:S01]  /*6980*/  IADD3.X R55, R153, UR7, RZ, P3, !PT ;  /* 0x0000000799377c10 */ /* 0x000fe20009ffe4ff */
[----:B------:R-:W-:Y:S01]  /*6990*/  FMUL R153, R79, UR24 ;  /* 0x000000184f997c20 */ /* 0x000fe20008400000 */
[----:B------:R-:W-:-:S03]  /*69a0*/  LOP3.LUT P3, RZ, R58, 0x1, RZ, 0xc0, !PT ;  /* 0x000000013aff7812 */ /* 0x000fc6000786c0ff */
[----:B------:R0:W3:Y:S01]  /*69b0*/  LDG.E.U8 R79, desc[UR20][R54.64] ;  /* 0x00000014364f7981 */ /* 0x0000e2000c1e1100 */
[----:B------:R-:W-:Y:S02]  /*69c0*/  FSEL R153, R153, -INF , !P3 ;  /* 0xff80000099997808 */ /* 0x000fe40005800000 */
[----:B0-----:R-:W-:Y:S02]  /*69d0*/  IADD3 R54, P3, R181, UR5, RZ ;  /* 0x00000005b5367c10 */ /* 0x001fe4000ff7e0ff */
[----:B------:R-:W3:Y:S01]  /*69e0*/  LDL R181, [R1+0x2bc] ;  /* 0x0002bc0001b57983 */ /* 0x000ee20000100800 */
[----:B------:R-:W-:Y:S02]  /*69f0*/  SHF.R.U32.HI R58, RZ, 0x5, R205 ;  /* 0x00000005ff3a7819 */ /* 0x000fe400000116cd */
[----:B----4-:R-:W-:Y:S01]  /*6a00*/  IADD3.X R55, R163, UR7, RZ, P3, !PT ;  /* 0x00000007a3377c10 */ /* 0x010fe20009ffe4ff */
[----:B------:R-:W-:Y:S01]  /*6a10*/  FMUL R163, R82, UR24 ;  /* 0x0000001852a37c20 */ /* 0x000fe20008400000 */
[----:B------:R-:W-:-:S03]  /*6a20*/  LOP3.LUT P3, RZ, R58, 0x1, RZ, 0xc0, !PT ;  /* 0x000000013aff7812 */ /* 0x000fc6000786c0ff */
[----:B------:R0:W4:Y:S01]  /*6a30*/  LDG.E.U8 R82, desc[UR20][R54.64] ;  /* 0x0000001436527981 */ /* 0x000122000c1e1100 */
[----:B------:R-:W-:Y:S02]  /*6a40*/  FSEL R163, R163, -INF , !P3 ;  /* 0xff800000a3a37808 */ /* 0x000fe40005800000 */
[----:B0-----:R-:W-:Y:S01]  /*6a50*/  IADD3 R54, P3, R175, UR5, RZ ;  /* 0x00000005af367c10 */ /* 0x001fe2000ff7e0ff */
[----:B------:R-:W-:Y:S01]  /*6a60*/  IMAD R185, R185, 0x3, RZ ;  /* 0x00000003b9b97824 */ /* 0x000fe200078e02ff */
[----:B------:R-:W0:Y:S02]  /*6a70*/  LDC R175, c[0x0][0x268] ;  /* 0x00009a00ffaf7b82 */ /* 0x000e240000000800 */
[----:B------:R-:W-:Y:S02]  /*6a80*/  IADD3.X R55, R179, UR7, RZ, P3, !PT ;  /* 0x00000007b3377c10 */ /* 0x000fe40009ffe4ff */
[----:B------:R-:W4:Y:S01]  /*6a90*/  LDL R179, [R1+0x2c4] ;  /* 0x0002c40001b37983 */ /* 0x000f220000100800 */
[----:B------:R-:W-:-:S03]  /*6aa0*/  IADD3 R58, P3, R177, UR5, RZ ;  /* 0x00000005b13a7c10 */ /* 0x000fc6000ff7e0ff */
[----:B------:R-:W4:Y:S01]  /*6ab0*/  LDL R177, [R1+0x2c0] ;  /* 0x0002c00001b17983 */ /* 0x000f220000100800 */
[----:B--2---:R-:W-:Y:S02]  /*6ac0*/  IADD3.X R59, R173, UR7, RZ, P3, !PT ;  /* 0x00000007ad3b7c10 */ /* 0x004fe40009ffe4ff */
[----:B-----5:R-:W-:Y:S01]  /*6ad0*/  IADD3 R62, P3, R171, UR5, RZ ;  /* 0x00000005ab3e7c10 */ /* 0x020fe2000ff7e0ff */
[----:B------:R-:W2:Y:S04]  /*6ae0*/  LDL R173, [R1+0xfc] ;  /* 0x0000fc0001ad7983 */ /* 0x000ea80000100800 */
[----:B------:R-:W5:Y:S01]  /*6af0*/  LDL R171, [R1+0x2cc] ;  /* 0x0002cc0001ab7983 */ /* 0x000f620000100800 */
[----:B------:R-:W-:-:S03]  /*6b00*/  IADD3.X R63, R169, UR7, RZ, P3, !PT ;  /* 0x00000007a93f7c10 */ /* 0x000fc60009ffe4ff */
[----:B------:R-:W5:Y:S01]  /*6b10*/  LDL R169, [R1+0x2c8] ;  /* 0x0002c80001a97983 */ /* 0x000f620000100800 */
[----:B------:R-:W-:Y:S01]  /*6b20*/  IADD3 R66, P3, R167, UR5, RZ ;  /* 0x00000005a7427c10 */ /* 0x000fe2000ff7e0ff */
[----:B0-----:R-:W-:Y:S02]  /*6b30*/  IMAD.SHL.U32 R74, R175, 0x2, RZ ;  /* 0x00000002af4a7824 */ /* 0x001fe400078e00ff */
[----:B------:R0:W5:Y:S02]  /*6b40*/  LDG.E.U8 R167, desc[UR20][R62.64] ;  /* 0x000000143ea77981 */ /* 0x000164000c1e1100 */
[----:B------:R-:W-:-:S05]  /*6b50*/  IMAD.IADD R74, R74, 0x1, R2 ;  /* 0x000000014a4a7824 */ /* 0x000fca00078e0202 */
[----:B------:R-:W-:Y:S01]  /*6b60*/  IADD3 R74, P5, R74, UR5, RZ ;  /* 0x000000054a4a7c10 */ /* 0x000fe2000ffbe0ff */
[----:B0-----:R-:W-:-:S04]  /*6b70*/  IMAD.SHL.U32 R62, R175, 0x4, RZ ;  /* 0x00000004af3e7824 */ /* 0x001fc800078e00ff */
[----:B------:R-:W-:Y:S01]  /*6b80*/  IMAD.IADD R62, R62, 0x1, R2 ;  /* 0x000000013e3e7824 */ /* 0x000fe200078e0202 */
[----:B---3--:R-:W-:Y:S02]  /*6b90*/  IADD3.X R67, R165, UR7, RZ, P3, !PT ;  /* 0x00000007a5437c10 */ /* 0x008fe40009ffe4ff */
[----:B------:R-:W0:Y:S01]  /*6ba0*/  LDC R165, c[0x0][0x268] ;  /* 0x00009a00ffa57b82 */ /* 0x000e220000000800 */
[----:B------:R-:W-:Y:S02]  /*6bb0*/  ISETP.GE.AND P3, PT, R0, R70, PT ;  /* 0x000000460000720c */ /* 0x000fe40003f66270 */
[----:B------:R1:W3:Y:S04]  /*6bc0*/  LDG.E.U8 R70, desc[UR20][R54.64] ;  /* 0x0000001436467981 */ /* 0x0002e8000c1e1100 */
[----:B------:R1:W3:Y:S01]  /*6bd0*/  LDG.E.U8 R66, desc[UR20][R66.64] ;  /* 0x0000001442427981 */ /* 0x0002e2000c1e1100 */
[----:B0-----:R-:W-:-:S05]  /*6be0*/  IMAD.SHL.U32 R165, R165, 0x2, RZ ;  /* 0x00000002a5a57824 */ /* 0x001fca00078e00ff */
[----:B------:R-:W-:Y:S02]  /*6bf0*/  IADD3 RZ, P6, R165, R2, RZ ;  /* 0x00000002a5ff7210 */ /* 0x000fe40007fde0ff */
[----:B------:R-:W0:Y:S02]  /*6c00*/  LDC R165, c[0x0][0x268] ;  /* 0x00009a00ffa57b82 */ /* 0x000e240000000800 */
[----:B0-----:R-:W-:-:S05]  /*6c10*/  IMAD.SHL.U32 R165, R165, 0x2, RZ ;  /* 0x00000002a5a57824 */ /* 0x001fca00078e00ff */
[----:B------:R-:W-:Y:S02]  /*6c20*/  LEA.HI.X.SX32 R165, R165, R125, 0x1, P6 ;  /* 0x0000007da5a57211 */ /* 0x000fe400030f0eff */
[----:B------:R-:W-:Y:S02]  /*6c30*/  IADD3 RZ, P6, R185, R2, RZ ;  /* 0x00000002b9ff7210 */ /* 0x000fe40007fde0ff */
[----:B------:R-:W0:Y:S01]  /*6c40*/  LDC R185, c[0x0][0x268] ;  /* 0x00009a00ffb97b82 */ /* 0x000e220000000800 */
[----:B-1----:R-:W-:Y:S02]  /*6c50*/  IMAD R54, R175, 0x3, RZ ;  /* 0x00000003af367824 */ /* 0x002fe400078e02ff */
[----:B------:R-:W-:Y:S02]  /*6c60*/  FMUL R67, R87, UR24 ;  /* 0x0000001857437c20 */ /* 0x000fe40008400000 */
[----:B------:R-:W-:-:S03]  /*6c70*/  IMAD.IADD R54, R54, 0x1, R2 ;  /* 0x0000000136367824 */ /* 0x000fc600078e0202 */
[----:B------:R-:W-:Y:S02]  /*6c80*/  FSEL R67, R67, -INF , P4 ;  /* 0xff80000043437808 */ /* 0x000fe40002000000 */
[----:B------:R-:W-:Y:S02]  /*6c90*/  IADD3 R54, P4, R54, UR5, RZ ;  /* 0x0000000536367c10 */ /* 0x000fe4000ff9e0ff */
[----:B------:R-:W-:Y:S02]  /*6ca0*/  IADD3.X R75, R165, UR7, RZ, P5, !PT ;  /* 0x00000007a54b7c10 */ /* 0x000fe4000affe4ff */
[----:B------:R1:W3:Y:S01]  /*6cb0*/  LDG.E.U8 R165, desc[UR20][R58.64] ;  /* 0x000000143aa57981 */ /* 0x0002e2000c1e1100 */
[----:B0-----:R-:W-:Y:S01]  /*6cc0*/  IMAD R185, R185, 0x3, RZ ;  /* 0x00000003b9b97824 */ /* 0x001fe200078e02ff */
[----:B------:R-:W-:Y:S02]  /*6cd0*/  IADD3 R62, P5, R62, UR5, RZ ;  /* 0x000000053e3e7c10 */ /* 0x000fe4000ffbe0ff */
[----:B------:R-:W3:Y:S02]  /*6ce0*/  LDG.E.U8 R74, desc[UR20][R74.64] ;  /* 0x000000144a4a7981 */ /* 0x000ee4000c1e1100 */
[----:B------:R-:W-:-:S04]  /*6cf0*/  LEA.HI.X.SX32 R185, R185, R125, 0x1, P6 ;  /* 0x0000007db9b97211 */ /* 0x000fc800030f0eff */
[----:B------:R-:W-:Y:S02]  /*6d00*/  IADD3.X R55, R185, UR7, RZ, P4, !PT ;  /* 0x00000007b9377c10 */ /* 0x000fe4000a7fe4ff */
[----:B-1----:R-:W-:Y:S02]  /*6d10*/  IADD3 R58, P4, R181, UR5, RZ ;  /* 0x00000005b53a7c10 */ /* 0x002fe4000ff9e0ff */
[----:B------:R-:W0:Y:S01]  /*6d20*/  LDC R181, c[0x0][0x268] ;  /* 0x00009a00ffb57b82 */ /* 0x000e220000000800 */
[----:B------:R-:W3:Y:S01]  /*6d30*/  LDG.E.U8 R75, desc[UR20][R54.64] ;  /* 0x00000014364b7981 */ /* 0x000ee2000c1e1100 */
[----:B0-----:R-:W-:-:S05]  /*6d40*/  IMAD.SHL.U32 R181, R181, 0x4, RZ ;  /* 0x00000004b5b57824 */ /* 0x001fca00078e00ff */
[----:B------:R-:W-:Y:S02]  /*6d50*/  IADD3 RZ, P6, R181, R2, RZ ;  /* 0x00000002b5ff7210 */ /* 0x000fe40007fde0ff */
[----:B------:R-:W0:Y:S01]  /*6d60*/  LDC R181, c[0x0][0x268] ;  /* 0x00009a00ffb57b82 */ /* 0x000e220000000800 */
[----:B------:R-:W-:Y:S02]  /*6d70*/  IADD3.X R59, R183, UR7, RZ, P4, !PT ;  /* 0x00000007b73b7c10 */ /* 0x000fe4000a7fe4ff */
[----:B------:R-:W-:-:S03]  /*6d80*/  ISETP.GE.AND P4, PT, R0, R47, PT ;  /* 0x0000002f0000720c */ /* 0x000fc60003f86270 */
[----:B------:R1:W3:Y:S01]  /*6d90*/  LDG.E.U8 R47, desc[UR20][R58.64] ;  /* 0x000000143a2f7981 */ /* 0x0002e2000c1e1100 */
[----:B0-----:R-:W-:-:S05]  /*6da0*/  IMAD.SHL.U32 R181, R181, 0x4, RZ ;  /* 0x00000004b5b57824 */ /* 0x001fca00078e00ff */
[----:B------:R-:W-:Y:S01]  /*6db0*/  LEA.HI.X.SX32 R181, R181, R125, 0x1, P6 ;  /* 0x0000007db5b57211 */ /* 0x000fe200030f0eff */
[----:B-1----:R-:W-:-:S03]  /*6dc0*/  IMAD R58, R175, 0x5, RZ ;  /* 0x00000005af3a7824 */ /* 0x002fc600078e02ff */
[----:B------:R-:W-:Y:S02]  /*6dd0*/  IADD3.X R63, R181, UR7, RZ, P5, !PT ;  /* 0x00000007b53f7c10 */ /* 0x000fe4000affe4ff */
[----:B----4-:R-:W-:Y:S01]  /*6de0*/  IADD3 R54, P5, R179, UR5, RZ ;  /* 0x00000005b3367c10 */ /* 0x010fe2000ffbe0ff */
[----:B------:R-:W-:Y:S01]  /*6df0*/  IMAD.IADD R58, R58, 0x1, R2 ;  /* 0x000000013a3a7824 */ /* 0x000fe200078e0202 */
[----:B------:R-:W-:Y:S01]  /*6e00*/  SHF.R.U32.HI R59, RZ, 0x4, R205 ;  /* 0x00000004ff3b7819 */ /* 0x000fe200000116cd */
[----:B------:R0:W4:Y:S01]  /*6e10*/  LDG.E.U8 R62, desc[UR20][R62.64] ;  /* 0x000000143e3e7981 */ /* 0x000122000c1e1100 */
[----:B------:R-:W-:Y:S02]  /*6e20*/  IADD3.X R55, R177, UR7, RZ, P5, !PT ;  /* 0x00000007b1377c10 */ /* 0x000fe4000affe4ff */
[----:B------:R-:W-:Y:S02]  /*6e30*/  IADD3 R58, P5, R58, UR5, RZ ;  /* 0x000000053a3a7c10 */ /* 0x000fe4000ffbe0ff */
[----:B------:R-:W-:Y:S01]  /*6e40*/  LOP3.LUT P6, RZ, R59, 0x1, RZ, 0xc0, !PT ;  /* 0x000000013bff7812 */ /* 0x000fe200078cc0ff */
[----:B0-----:R-:W-:-:S02]  /*6e50*/  FMUL R63, R83, UR24 ;  /* 0x00000018533f7c20 */ /* 0x001fc40008400000 */
[----:B------:R0:W4:Y:S01]  /*6e60*/  LDG.E.U8 R83, desc[UR20][R54.64] ;  /* 0x0000001436537981 */ /* 0x000122000c1e1100 */
[----:B--2---:R-:W-:Y:S02]  /*6e70*/  IADD3.X R59, R173, UR7, RZ, P5, !PT ;  /* 0x00000007ad3b7c10 */ /* 0x004fe4000affe4ff */
[----:B------:R-:W-:-:S03]  /*6e80*/  FSEL R63, R63, -INF , !P6 ;  /* 0xff8000003f3f7808 */ /* 0x000fc60007000000 */
[----:B------:R-:W2:Y:S01]  /*6e90*/  LDG.E.U8 R58, desc[UR20][R58.64] ;  /* 0x000000143a3a7981 */ /* 0x000ea2000c1e1100 */
[----:B0-----:R-:W-:-:S04]  /*6ea0*/  SHF.R.U32.HI R54, RZ, 0x1, R205 ;  /* 0x00000001ff367819 */ /* 0x001fc800000116cd */
[----:B------:R-:W-:Y:S02]  /*6eb0*/  LOP3.LUT P5, RZ, R54, 0x1, RZ, 0xc0, !PT ;  /* 0x0000000136ff7812 */ /* 0x000fe400078ac0ff */
[----:B-----5:R-:W-:-:S04]  /*6ec0*/  IADD3 R54, P6, R171, UR5, RZ ;  /* 0x00000005ab367c10 */ /* 0x020fc8000ffde0ff */
[----:B------:R-:W-:-:S05]  /*6ed0*/  IADD3.X R55, R169, UR7, RZ, P6, !PT ;  /* 0x00000007a9377c10 */ /* 0x000fca000b7fe4ff */
[----:B------:R0:W5:Y:S02]  /*6ee0*/  LDG.E.U8 R54, desc[UR20][R54.64] ;  /* 0x0000001436367981 */ /* 0x000164000c1e1100 */
[----:B0-----:R-:W-:-:S04]  /*6ef0*/  FMNMX R55, R26, R27, !PT ;  /* 0x0000001b1a377209 */ /* 0x001fc80007800000 */
[----:B------:R-:W-:-:S04]  /*6f00*/  FMNMX R55, R30, R55, !PT ;  /* 0x000000371e377209 */ /* 0x000fc80007800000 */
        /* <DEDUP_REMOVED lines=25> */
[----:B------:R-:W-:Y:S02]  /*70a0*/  FMNMX R55, R163, R55, !PT ;  /* 0x00000037a3377209 */ /* 0x000fe40007800000 */
[----:B------:R-:W-:Y:S02]  /*70b0*/  FSEL R86, R86, -INF , !P5 ;  /* 0xff80000056567808 */ /* 0x000fe40006800000 */
[----:B------:R-:W-:-:S04]  /*70c0*/  FMNMX R55, R63, R55, !PT ;  /* 0x000000373f377209 */ /* 0x000fc80007800000 */
[----:B------:R-:W-:-:S04]  /*70d0*/  FMNMX R55, R86, R55, !PT ;  /* 0x0000003756377209 */ /* 0x000fc80007800000 */
[----:B------:R-:W-:-:S05]  /*70e0*/  FMNMX R55, R67, R55, !PT ;  /* 0x0000003743377209 */ /* 0x000fca0007800000 */
[----:B------:R-:W0:Y:S01]  /*70f0*/  SHFL.BFLY PT, R59, R55, 0x2, 0x1f ;  /* 0x0c401f00373b7f89 */ /* 0x000e2200000e0000 */
[----:B------:R-:W-:Y:S01]  /*7100*/  ISETP.GE.AND P5, PT, R0, R41, PT ;  /* 0x000000290000720c */ /* 0x000fe20003fa6270 */
[----:B------:R-:W-:Y:S01]  /*7110*/  FMUL R48, R48, UR24 ;  /* 0x0000001830307c20 */ /* 0x000fe20008400000 */
[----:B------:R-:W-:Y:S01]  /*7120*/  FMUL R49, R49, UR24 ;  /* 0x0000001831317c20 */ /* 0x000fe20008400000 */
[----:B0-----:R-:W-:-:S05]  /*7130*/  FMNMX R55, R55, R59, !PT ;  /* 0x0000003b37377209 */ /* 0x001fca0007800000 */
[----:B------:R-:W0:Y:S01]  /*7140*/  SHFL.BFLY PT, R41, R55, 0x1, 0x1f ;  /* 0x0c201f0037297f89 */ /* 0x000e2200000e0000 */
[----:B------:R-:W-:Y:S02]  /*7150*/  ISETP.GE.AND P6, PT, R0, R45, PT ;  /* 0x0000002d0000720c */ /* 0x000fe40003fc6270 */
[----:B------:R-:W-:Y:S02]  /*7160*/  FSEL R45, R48, -INF , P5 ;  /* 0xff800000302d7808 */ /* 0x000fe40002800000 */
[----:B------:R-:W-:Y:S02]  /*7170*/  FSEL R48, R49, -INF , P6 ;  /* 0xff80000031307808 */ /* 0x000fe40003000000 */
[----:B------:R-:W-:Y:S01]  /*7180*/  ISETP.GE.AND P6, PT, R0, R50, PT ;  /* 0x000000320000720c */ /* 0x000fe20003fc6270 */
[----:B------:R-:W-:Y:S01]  /*7190*/  FMUL R50, R52, UR24 ;  /* 0x0000001834327c20 */ /* 0x000fe20008400000 */
[----:B------:R-:W-:-:S04]  /*71a0*/  FMUL R57, R57, UR24 ;  /* 0x0000001839397c20 */ /* 0x000fc80008400000 */
[----:B------:R-:W-:Y:S02]  /*71b0*/  FSEL R50, R50, -INF , P1 ;  /* 0xff80000032327808 */ /* 0x000fe40000800000 */
[----:B------:R-:W-:Y:S02]  /*71c0*/  ISETP.GE.AND P1, PT, R0, R194, PT ;  /* 0x000000c20000720c */ /* 0x000fe40003f26270 */
[----:B0-----:R-:W-:-:S04]  /*71d0*/  FMNMX R41, R55, R41, !PT ;  /* 0x0000002937297209 */ /* 0x001fc80007800000 */
[----:B------:R-:W-:Y:S02]  /*71e0*/  FMNMX R41, R41, R127, !PT ;  /* 0x0000007f29297209 */ /* 0x000fe40007800000 */
[----:B------:R-:W-:-:S03]  /*71f0*/  FSEL R59, R57, -INF , P1 ;  /* 0xff800000393b7808 */ /* 0x000fc60000800000 */
[----:B------:R-:W-:Y:S01]  /*7200*/  FADD R57, R36, -R41 ;  /* 0x8000002924397221 */ /* 0x000fe20000000000 */
[----:B------:R-:W-:Y:S01]  /*7210*/  FMNMX R36, R29, R25, !PT ;  /* 0x000000191d247209 */ /* 0x000fe20007800000 */
[----:B------:R-:W-:-:S03]  /*7220*/  FMUL R87, R60, UR24 ;  /* 0x000000183c577c20 */ /* 0x000fc60008400000 */
[----:B------:R-:W-:Y:S01]  /*7230*/  FMNMX R36, R28, R36, !PT ;  /* 0x000000241c247209 */ /* 0x000fe20007800000 */
[----:B------:R-:W-:-:S03]  /*7240*/  FADD R60, R34, -R41 ;  /* 0x80000029223c7221 */ /* 0x000fc60000000000 */
[----:B------:R-:W-:Y:S01]  /*7250*/  FMNMX R34, R24, R36, !PT ;  /* 0x0000002418227209 */ /* 0x000fe20007800000 */
[----:B------:R-:W0:Y:S03]  /*7260*/  S2R R175, SR_TID.X ;  /* 0x0000000000af7919 */ /* 0x000e260000002100 */
[----:B------:R-:W-:-:S04]  /*7270*/  FMNMX R34, R32, R34, !PT ;  /* 0x0000002220227209 */ /* 0x000fc80007800000 */
[----:B------:R-:W-:-:S04]  /*7280*/  FMNMX R34, R33, R34, !PT ;  /* 0x0000002221227209 */ /* 0x000fc80007800000 */
[----:B------:R-:W-:-:S04]  /*7290*/  FMNMX R34, R35, R34, !PT ;  /* 0x0000002223227209 */ /* 0x000fc80007800000 */
[----:B------:R-:W-:-:S04]  /*72a0*/  FMNMX R34, R37, R34, !PT ;  /* 0x0000002225227209 */ /* 0x000fc80007800000 */
[----:B------:R-:W-:-:S04]  /*72b0*/  FMNMX R34, R40, R34, !PT ;  /* 0x0000002228227209 */ /* 0x000fc80007800000 */
[----:B------:R-:W-:-:S04]  /*72c0*/  FMNMX R34, R42, R34, !PT ;  /* 0x000000222a227209 */ /* 0x000fc80007800000 */
[----:B------:R-:W-:-:S04]  /*72d0*/  FMNMX R34, R43, R34, !PT ;  /* 0x000000222b227209 */ /* 0x000fc80007800000 */
[----:B------:R-:W-:Y:S01]  /*72e0*/  FMNMX R34, R46, R34, !PT ;  /* 0x000000222e227209 */ /* 0x000fe20007800000 */
[----:B------:R-:W-:Y:S01]  /*72f0*/  FMUL R52, R53, UR24 ;  /* 0x0000001835347c20 */ /* 0x000fe20008400000 */
[----:B0-----:R-:W-:Y:S01]  /*7300*/  LOP3.LUT R179, R175, 0x7f, RZ, 0xc0, !PT ;  /* 0x0000007fafb37812 */ /* 0x001fe200078ec0ff */
[----:B------:R-:W-:Y:S01]  /*7310*/  BAR.SYNC.DEFER_BLOCKING 0x0 ;  /* 0x0000000000007b1d */ /* 0x000fe20000010000 */
[----:B------:R-:W-:Y:S01]  /*7320*/  FMNMX R34, R45, R34, !PT ;  /* 0x000000222d227209 */ /* 0x000fe20007800000 */
[----:B------:R-:W-:-:S03]  /*7330*/  FMUL R56, R56, UR24 ;  /* 0x0000001838387c20 */ /* 0x000fc60008400000 */
[----:B------:R-:W-:Y:S02]  /*7340*/  FMNMX R34, R48, R34, !PT ;  /* 0x0000002230227209 */ /* 0x000fe40007800000 */
[----:B------:R-:W-:Y:S02]  /*7350*/  FSEL R52, R52, -INF , P2 ;  /* 0xff80000034347808 */ /* 0x000fe40001000000 */
[----:B------:R-:W-:Y:S02]  /*7360*/  ISETP.GE.AND P2, PT, R0, R51, PT ;  /* 0x000000330000720c */ /* 0x000fe40003f46270 */
[----:B------:R-:W-:Y:S02]  /*7370*/  FMNMX R34, R50, R34, !PT ;  /* 0x0000002232227209 */ /* 0x000fe40007800000 */
[----:B------:R-:W-:Y:S02]  /*7380*/  FSEL R56, R56, -INF , P2 ;  /* 0xff80000038387808 */ /* 0x000fe40001000000 */
[----:B------:R-:W-:-:S02]  /*7390*/  ISETP.GE.AND P1, PT, R0, R193, PT ;  /* 0x000000c10000720c */ /* 0x000fc40003f26270 */
[----:B------:R-:W-:Y:S01]  /*73a0*/  FMNMX R34, R52, R34, !PT ;  /* 0x0000002234227209 */ /* 0x000fe20007800000 */
[----:B------:R-:W-:Y:S04]  /*73b0*/  STS.U8 [R179+UR17], R206 ;  /* 0x000000ceb3007988 */ /* 0x000fe80008000011 */
[----:B------:R-:W-:Y:S04]  /*73c0*/  STS.U8 [R179+UR17+0x400], R209 ;  /* 0x000400d1b3007988 */ /* 0x000fe80008000011 */
[----:B------:R-:W-:Y:S01]  /*73d0*/  STS.U8 [R179+UR17+0x800], R217 ;  /* 0x000800d9b3007988 */ /* 0x000fe20008000011 */
[----:B------:R-:W-:-:S03]  /*73e0*/  SHF.R.U32.HI R49, RZ, 0xf, R205 ;  /* 0x0000000fff317819 */ /* 0x000fc600000116cd */
[----:B------:R-:W-:Y:S04]  /*73f0*/  STS.U8 [R179+UR17+0xc00], R168 ;  /* 0x000c00a8b3007988 */ /* 0x000fe80008000011 */
[----:B------:R-:W-:Y:S04]  /*7400*/  STS.U8 [R179+UR17+0x1000], R184 ;  /* 0x001000b8b3007988 */ /* 0x000fe80008000011 */
[----:B------:R-:W-:Y:S01]  /*7410*/  STS.U8 [R179+UR17+0x1400], R159 ;  /* 0x0014009fb3007988 */ /* 0x000fe20008000011 */
[----:B------:R-:W-:-:S03]  /*7420*/  FSEL R87, R87, -INF , P1 ;  /* 0xff80000057577808 */ /* 0x000fc60000800000 */
[----:B------:R-:W-:Y:S01]  /*7430*/  STS.U8 [R179+UR17+0x1800], R154 ;  /* 0x0018009ab3007988 */ /* 0x000fe20008000011 */
[----:B------:R-:W-:-:S03]  /*7440*/  FMNMX R34, R56, R34, !PT ;  /* 0x0000002238227209 */ /* 0x000fc60007800000 */
[----:B------:R-:W-:Y:S01]  /*7450*/  STS.U8 [R179+UR17+0x1c00], R140 ;  /* 0x001c008cb3007988 */ /* 0x000fe20008000011 */
[----:B------:R-:W-:-:S03]  /*7460*/  ISETP.GE.AND P2, PT, R0, R192, PT ;  /* 0x000000c00000720c */ /* 0x000fc60003f46270 */
[----:B------:R-:W-:Y:S01]  /*7470*/  STS.U8 [R132+UR17+0x80], R141 ;  /* 0x0000808d84007988 */ /* 0x000fe20008000011 */
[----:B------:R-:W-:-:S03]  /*7480*/  LOP3.LUT P1, RZ, R49, 0x1, RZ, 0xc0, !PT ;  /* 0x0000000131ff7812 */ /* 0x000fc6000782c0ff */
[----:B------:R-:W-:Y:S01]  /*7490*/  STS.U8 [R132+UR17+0x480], R210 ;  /* 0x000480d284007988 */ /* 0x000fe20008000011 */
[----:B------:R-:W-:-:S03]  /*74a0*/  SHF.R.U32.HI R49, RZ, 0xe, R205 ;  /* 0x0000000eff317819 */ /* 0x000fc600000116cd */
[----:B------:R-:W-:Y:S04]  /*74b0*/  STS.U8 [R132+UR17+0x880], R218 ;  /* 0x000880da84007988 */ /* 0x000fe80008000011 */
[----:B------:R-:W-:Y:S04]  /*74c0*/  STS.U8 [R132+UR17+0xc80], R170 ;  /* 0x000c80aa84007988 */ /* 0x000fe80008000011 */
[----:B------:R-:W-:Y:S04]  /*74d0*/  STS.U8 [R132+UR17+0x1080], R186 ;  /* 0x001080ba84007988 */ /* 0x000fe80008000011 */
[----:B------:R-:W-:Y:S04]  /*74e0*/  STS.U8 [R132+UR17+0x1480], R161 ;  /* 0x001480a184007988 */ /* 0x000fe80008000011 */
[----:B------:R-:W-:Y:S04]  /*74f0*/  STS.U8 [R132+UR17+0x1880], R156 ;  /* 0x0018809c84007988 */ /* 0x000fe80008000011 */
[----:B------:R0:W-:Y:S01]  /*7500*/  STS.U8 [R132+UR17+0x1c80], R142 ;  /* 0x001c808e84007988 */ /* 0x0001e20008000011 */
[----:B------:R-:W-:Y:S01]  /*7510*/  FMNMX R34, R59, R34, !PT ;  /* 0x000000223b227209 */ /* 0x000fe20007800000 */
[----:B------:R-:W-:Y:S01]  /*7520*/  FMUL R64, R64, UR24 ;  /* 0x0000001840407c20 */ /* 0x000fe20008400000 */
[----:B------:R-:W-:Y:S01]  /*7530*/  FADD R39, R39, -R41 ;  /* 0x8000002927277221 */ /* 0x000fe20000000000 */
[----:B0-----:R-:W-:Y:S01]  /*7540*/  FMUL R132, R61, UR24 ;  /* 0x000000183d847c20 */ /* 0x001fe20008400000 */
[----:B------:R-:W-:-:S04]  /*7550*/  FMNMX R34, R87, R34, !PT ;  /* 0x0000002257227209 */ /* 0x000fc80007800000 */
[----:B------:R-:W-:Y:S02]  /*7560*/  FSEL R132, R132, -INF , P2 ;  /* 0xff80000084847808 */ /* 0x000fe40001000000 */
[----:B------:R-:W-:Y:S02]  /*7570*/  LOP3.LUT P2, RZ, R49, 0x1, RZ, 0xc0, !PT ;  /* 0x0000000131ff7812 */ /* 0x000fe4000784c0ff */
[----:B------:R-:W-:Y:S01]  /*7580*/  SHF.R.U32.HI R49, RZ, 0xb, R205 ;  /* 0x0000000bff317819 */ /* 0x000fe200000116cd */
[----:B------:R-:W-:Y:S01]  /*7590*/  FMUL R140, R65, UR24 ;  /* 0x00000018418c7c20 */ /* 0x000fe20008400000 */
[----:B------:R-:W-:Y:S01]  /*75a0*/  FSEL R64, R64, -INF , P6 ;  /* 0xff80000040407808 */ /* 0x000fe20003000000 */
[----:B------:R-:W-:Y:S01]  /*75b0*/  FMUL R39, R39, 1.4426950216293334961 ;  /* 0x3fb8aa3b27277820 */ /* 0x000fe20000400000 */
[----:B------:R-:W-:Y:S02]  /*75c0*/  ISETP.GE.AND P5, PT, R0, R190, PT ;  /* 0x000000be0000720c */ /* 0x000fe40003fa6270 */
[----:B------:R-:W-:-:S02]  /*75d0*/  LOP3.LUT P6, RZ, R49, 0x1, RZ, 0xc0, !PT ;  /* 0x0000000131ff7812 */ /* 0x000fc400078cc0ff */
[----:B------:R-:W-:Y:S02]  /*75e0*/  SHF.R.U32.HI R49, RZ, 0xa, R205 ;  /* 0x0000000aff317819 */ /* 0x000fe400000116cd */
[----:B------:R-:W-:Y:S01]  /*75f0*/  FMNMX R34, R132, R34, !PT ;  /* 0x0000002284227209 */ /* 0x000fe20007800000 */
[--C-:B------:R-:W-:Y:S01]  /*7600*/  FADD R36, R44, -R41.reuse ;  /* 0x800000292c247221 */ /* 0x100fe20000000000 */
[----:B------:R-:W-:Y:S01]  /*7610*/  FSEL R140, R140, -INF , P5 ;  /* 0xff8000008c8c7808 */ /* 0x000fe20002800000 */
[----:B------:R-:W-:Y:S01]  /*7620*/  FMUL R68, R68, UR24 ;  /* 0x0000001844447c20 */ /* 0x000fe20008400000 */
[----:B------:R0:W-:Y:S01]  /*7630*/  MUFU.EX2 R44, R39 ;  /* 0x00000027002c7308 */ /* 0x0001e20000000800 */
[----:B------:R-:W-:Y:S01]  /*7640*/  LOP3.LUT P5, RZ, R49, 0x1, RZ, 0xc0, !PT ;  /* 0x0000000131ff7812 */ /* 0x000fe200078ac0ff */
[----:B------:R-:W-:Y:S01]  /*7650*/  FADD R51, R26, -R41 ;  /* 0x800000291a337221 */ /* 0x000fe20000000000 */
[----:B------:R-:W-:Y:S01]  /*7660*/  SHF.R.U32.HI R49, RZ, 0x7, R205 ;  /* 0x00000007ff317819 */ /* 0x000fe200000116cd */
[----:B------:R-:W-:Y:S01]  /*7670*/  FMUL R69, R69, UR24 ;  /* 0x0000001845457c20 */ /* 0x000fe20008400000 */
[----:B------:R-:W-:-:S02]  /*7680*/  FSEL R26, R68, -INF , P4 ;  /* 0xff800000441a7808 */ /* 0x000fc40002000000 */
[----:B0-----:R-:W-:Y:S02]  /*7690*/  FMNMX R39, R64, R34, !PT ;  /* 0x0000002240277209 */ /* 0x001fe40007800000 */
[----:B------:R-:W-:Y:S02]  /*76a0*/  LOP3.LUT P4, RZ, R49, 0x1, RZ, 0xc0, !PT ;  /* 0x0000000131ff7812 */ /* 0x000fe4000788c0ff */
[----:B------:R-:W-:Y:S01]  /*76b0*/  FMNMX R39, R140, R39, !PT ;  /* 0x000000278c277209 */ /* 0x000fe20007800000 */
[----:B------:R-:W-:Y:S01]  /*76c0*/  FMUL R49, R51, 1.4426950216293334961 ;  /* 0x3fb8aa3b33317820 */ /* 0x000fe20000400000 */
[----:B------:R-:W-:Y:S01]  /*76d0*/  SHF.R.U32.HI R53, RZ, 0x6, R205 ;  /* 0x00000006ff357819 */ /* 0x000fe200000116cd */
[--C-:B------:R-:W-:Y:S01]  /*76e0*/  FADD R51, R27, -R41.reuse ;  /* 0x800000291b337221 */ /* 0x100fe20000000000 */
[----:B------:R-:W-:Y:S01]  /*76f0*/  FMUL R72, R72, UR24 ;  /* 0x0000001848487c20 */ /* 0x000fe20008400000 */
[----:B------:R-:W-:Y:S02]  /*7700*/  FSEL R27, R69, -INF , P3 ;  /* 0xff800000451b7808 */ /* 0x000fe40001800000 */
[----:B------:R-:W-:Y:S01]  /*7710*/  FMNMX R39, R26, R39, !PT ;  /* 0x000000271a277209 */ /* 0x000fe20007800000 */
[----:B------:R-:W-:Y:S01]  /*7720*/  FADD R38, R38, -R41 ;  /* 0x8000002926267221 */ /* 0x000fe20000000000 */
[----:B------:R-:W-:Y:S01]  /*7730*/  LOP3.LUT P3, RZ, R53, 0x1, RZ, 0xc0, !PT ;  /* 0x0000000135ff7812 */ /* 0x000fe2000786c0ff */
[----:B------:R-:W-:Y:S01]  /*7740*/  FMUL R36, R36, 1.4426950216293334961 ;  /* 0x3fb8aa3b24247820 */ /* 0x000fe20000400000 */
[----:B------:R-:W-:Y:S01]  /*7750*/  SHF.R.U32.HI R55, RZ, 0x3, R205 ;  /* 0x00000003ff377819 */ /* 0x000fe200000116cd */
[----:B------:R-:W-:Y:S01]  /*7760*/  FADD R53, R30, -R41 ;  /* 0x800000291e357221 */ /* 0x000fe20000000000 */
[----:B------:R-:W-:Y:S01]  /*7770*/  FMUL R73, R73, UR24 ;  /* 0x0000001849497c20 */ /* 0x000fe20008400000 */
[----:B------:R-:W-:-:S02]  /*7780*/  FSEL R30, R72, -INF , !P1 ;  /* 0xff800000481e7808 */ /* 0x000fc40004800000 */
[----:B------:R-:W-:Y:S01]  /*7790*/  FMNMX R39, R27, R39, !PT ;  /* 0x000000271b277209 */ /* 0x000fe20007800000 */
[----:B------:R-:W-:Y:S01]  /*77a0*/  FMUL R38, R38, 1.4426950216293334961 ;  /* 0x3fb8aa3b26267820 */ /* 0x000fe20000400000 */
[----:B------:R-:W-:Y:S01]  /*77b0*/  LOP3.LUT P1, RZ, R55, 0x1, RZ, 0xc0, !PT ;  /* 0x0000000137ff7812 */ /* 0x000fe2000782c0ff */
[----:B------:R0:W-:Y:S01]  /*77c0*/  MUFU.EX2 R65, R36 ;  /* 0x0000002400417308 */ /* 0x0001e20000000800 */
[----:B------:R-:W-:Y:S01]  /*77d0*/  FADD R55, R31, -R41 ;  /* 0x800000291f377221 */ /* 0x000fe20000000000 */
[----:B------:R-:W-:Y:S01]  /*77e0*/  FMUL R34, R76, UR24 ;  /* 0x000000184c227c20 */ /* 0x000fe20008400000 */
[----:B------:R-:W-:Y:S01]  /*77f0*/  FSEL R31, R73, -INF , !P2 ;  /* 0xff800000491f7808 */ /* 0x000fe20005000000 */
[----:B0-----:R-:W-:Y:S01]  /*7800*/  FMUL R36, R80, UR24 ;  /* 0x0000001850247c20 */ /* 0x001fe20008400000 */
[----:B------:R-:W-:-:S03]  /*7810*/  FMNMX R80, R30, R39, !PT ;  /* 0x000000271e507209 */ /* 0x000fc60007800000 */
[----:B------:R0:W-:Y:S01]  /*7820*/  MUFU.EX2 R61, R38 ;  /* 0x00000026003d7308 */ /* 0x0001e20000000800 */
[----:B------:R-:W-:Y:S02]  /*7830*/  FSEL R34, R34, -INF , !P6 ;  /* 0xff80000022227808 */ /* 0x000fe40007000000 */
[----:B------:R-:W-:Y:S01]  /*7840*/  FMNMX R80, R31, R80, !PT ;  /* 0x000000501f507209 */ /* 0x000fe20007800000 */
[----:B------:R-:W-:Y:S01]  /*7850*/  FMUL R156, R81, UR24 ;  /* 0x00000018519c7c20 */ /* 0x000fe20008400000 */
[----:B0-----:R-:W-:Y:S02]  /*7860*/  FMUL R38, R77, UR24 ;  /* 0x000000184d267c20 */ /* 0x001fe40008400000 */
[----:B------:R-:W-:-:S03]  /*7870*/  FMNMX R81, R34, R80, !PT ;  /* 0x0000005022517209 */ /* 0x000fc60007800000 */
[----:B------:R-:W-:Y:S02]  /*7880*/  FSEL R38, R38, -INF , !P5 ;  /* 0xff80000026267808 */ /* 0x000fe40006800000 */
[----:B------:R-:W-:Y:S02]  /*7890*/  FSEL R36, R36, -INF , !P4 ;  /* 0xff80000024247808 */ /* 0x000fe40006000000 */
[----:B------:R-:W-:Y:S01]  /*78a0*/  FMNMX R81, R38, R81, !PT ;  /* 0x0000005126517209 */ /* 0x000fe20007800000 */
[----:B------:R-:W-:Y:S01]  /*78b0*/  FMUL R39, R84, UR24 ;  /* 0x0000001854277c20 */ /* 0x000fe20008400000 */
[----:B------:R-:W-:Y:S02]  /*78c0*/  SHF.R.U32.HI R205, RZ, 0x2, R205 ;  /* 0x00000002ffcd7819 */ /* 0x000fe400000116cd */
[----:B------:R-:W-:Y:S02]  /*78d0*/  FSEL R156, R156, -INF , !P3 ;  /* 0xff8000009c9c7808 */ /* 0x000fe40005800000 */
[----:B------:R-:W-:Y:S01]  /*78e0*/  FMNMX R84, R36, R81, !PT ;  /* 0x0000005124547209 */ /* 0x000fe20007800000 */
[----:B------:R-:W-:Y:S01]  /*78f0*/  FMUL R161, R85, UR24 ;  /* 0x0000001855a17c20 */ /* 0x000fe20008400000 */
[----:B------:R-:W-:-:S02]  /*7900*/  LOP3.LUT P2, RZ, R205, 0x1, RZ, 0xc0, !PT ;  /* 0x00000001cdff7812 */ /* 0x000fc4000784c0ff */
[----:B------:R-:W-:Y:S02]  /*7910*/  FSEL R39, R39, -INF , !P1 ;  /* 0xff80000027277808 */ /* 0x000fe40004800000 */
[----:B------:R-:W-:Y:S02]  /*7920*/  FMNMX R84, R156, R84, !PT ;  /* 0x000000549c547209 */ /* 0x000fe40007800000 */
[----:B------:R-:W-:Y:S02]  /*7930*/  FSEL R161, R161, -INF , !P2 ;  /* 0xff800000a1a17808 */ /* 0x000fe40005000000 */
[----:B------:R-:W-:-:S04]  /*7940*/  FMNMX R142, R39, R84, !PT ;  /* 0x00000054278e7209 */ /* 0x000fc80007800000 */
[----:B------:R-:W-:-:S05]  /*7950*/  FMNMX R142, R161, R142, !PT ;  /* 0x0000008ea18e7209 */ /* 0x000fca0007800000 */
[----:B------:R-:W0:Y:S01]  /*7960*/  SHFL.BFLY PT, R154, R142, 0x2, 0x1f ;  /* 0x0c401f008e9a7f89 */ /* 0x000e2200000e0000 */
[--C-:B------:R-:W-:Y:S01]  /*7970*/  FADD R145, R145, -R41.reuse ;  /* 0x8000002991917221 */ /* 0x100fe20000000000 */
[--C-:B------:R-:W-:Y:S01]  /*7980*/  FADD R151, R151, -R41.reuse ;  /* 0x8000002997977221 */ /* 0x100fe20000000000 */
[----:B------:R-:W-:Y:S01]  /*7990*/  FADD R153, R153, -R41 ;  /* 0x8000002999997221 */ /* 0x000fe20000000000 */
[----:B0-----:R-:W-:-:S05]  /*79a0*/  FMNMX R154, R142, R154, !PT ;  /* 0x0000009a8e9a7209 */ /* 0x001fca0007800000 */
[----:B------:R-:W0:Y:S01]  /*79b0*/  SHFL.BFLY PT, R159, R154, 0x1, 0x1f ;  /* 0x0c201f009a9f7f89 */ /* 0x000e2200000e0000 */
[----:B------:R-:W-:Y:S01]  /*79c0*/  FMUL R142, R145, 1.4426950216293334961 ;  /* 0x3fb8aa3b918e7820 */ /* 0x000fe20000400000 */
[--C-:B------:R-:W-:Y:S01]  /*79d0*/  FADD R145, R149, -R41.reuse ;  /* 0x8000002995917221 */ /* 0x100fe20000000000 */
[----:B------:R-:W-:Y:S01]  /*79e0*/  FMUL R149, R151, 1.4426950216293334961 ;  /* 0x3fb8aa3b97957820 */ /* 0x000fe20000400000 */
[----:B------:R-:W-:Y:S01]  /*79f0*/  FMUL R151, R153, 1.4426950216293334961 ;  /* 0x3fb8aa3b99977820 */ /* 0x000fe20000400000 */
[----:B------:R-:W-:-:S04]  /*7a00*/  FADD R153, R63, -R41 ;  /* 0x800000293f997221 */ /* 0x000fc80000000000 */
[----:B------:R-:W-:Y:S01]  /*7a10*/  FMUL R153, R153, 1.4426950216293334961 ;  /* 0x3fb8aa3b99997820 */ /* 0x000fe20000400000 */
[--C-:B------:R-:W-:Y:S01]  /*7a20*/  FADD R163, R163, -R41.reuse ;  /* 0x80000029a3a37221 */ /* 0x100fe20000000000 */
[----:B0-----:R-:W-:Y:S01]  /*7a30*/  FMNMX R159, R154, R159, !PT ;  /* 0x0000009f9a9f7209 */ /* 0x001fe20007800000 */
[----:B------:R-:W-:Y:S02]  /*7a40*/  FADD R154, R86, -R41 ;  /* 0x80000029569a7221 */ /* 0x000fe40000000000 */
[----:B------:R0:W-:Y:S02]  /*7a50*/  MUFU.EX2 R86, R153 ;  /* 0x0000009900567308 */ /* 0x0001e40000000800 */
[----:B0-----:R-:W-:-:S05]  /*7a60*/  FMNMX R153, R159, R129, !PT ;  /* 0x000000819f997209 */ /* 0x001fca0007800000 */
[--C-:B------:R-:W-:Y:S01]  /*7a70*/  FADD R24, R24, -R153.reuse ;  /* 0x8000009918187221 */ /* 0x100fe20000000000 */
[--C-:B------:R-:W-:Y:S01]  /*7a80*/  FADD R25, R25, -R153.reuse ;  /* 0x8000009919197221 */ /* 0x100fe20000000000 */
[----:B------:R-:W-:Y:S02]  /*7a90*/  FMUL R163, R163, 1.4426950216293334961 ;  /* 0x3fb8aa3ba3a37820 */ /* 0x000fe40000400000 */
[----:B------:R-:W-:Y:S01]  /*7aa0*/  FMUL R24, R24, 1.4426950216293334961 ;  /* 0x3fb8aa3b18187820 */ /* 0x000fe20000400000 */
[----:B------:R-:W-:Y:S01]  /*7ab0*/  FMUL R25, R25, 1.4426950216293334961 ;  /* 0x3fb8aa3b19197820 */ /* 0x000fe20000400000 */
[--C-:B------:R-:W-:Y:S01]  /*7ac0*/  FADD R29, R29, -R153.reuse ;  /* 0x800000991d1d7221 */ /* 0x100fe20000000000 */
[----:B------:R-:W-:Y:S01]  /*7ad0*/  FADD R28, R28, -R153 ;  /* 0x800000991c1c7221 */ /* 0x000fe20000000000 */
[----:B------:R0:W-:Y:S01]  /*7ae0*/  MUFU.EX2 R169, R24 ;  /* 0x0000001800a97308 */ /* 0x0001e20000000800 */
[----:B------:R-:W-:Y:S01]  /*7af0*/  FMUL R154, R154, 1.4426950216293334961 ;  /* 0x3fb8aa3b9a9a7820 */ /* 0x000fe20000400000 */
[----:B------:R-:W-:Y:S01]  /*7b00*/  FADD R159, R67, -R41 ;  /* 0x80000029439f7221 */ /* 0x000fe20000000000 */
[----:B------:R-:W-:Y:S01]  /*7b10*/  FMUL R29, R29, 1.4426950216293334961 ;  /* 0x3fb8aa3b1d1d7820 */ /* 0x000fe20000400000 */
[----:B------:R-:W-:Y:S01]  /*7b20*/  FMUL R28, R28, 1.4426950216293334961 ;  /* 0x3fb8aa3b1c1c7820 */ /* 0x000fe20000400000 */
[----:B0-----:R-:W-:-:S03]  /*7b30*/  FADD R24, R40, -R153 ;  /* 0x8000009928187221 */ /* 0x001fc60000000000 */
[----:B------:R-:W-:Y:S01]  /*7b40*/  MUFU.EX2 R63, R163 ;  /* 0x000000a3003f7308 */ /* 0x000fe20000000800 */
[----:B------:R-:W-:-:S07]  /*7b50*/  FMUL R24, R24, 1.4426950216293334961 ;  /* 0x3fb8aa3b18187820 */ /* 0x000fce0000400000 */
[----:B------:R0:W-:Y:S02]  /*7b60*/  MUFU.EX2 R163, R25 ;  /* 0x0000001900a37308 */ /* 0x0001e40000000800 */
[----:B0-----:R-:W-:-:S06]  /*7b70*/  FADD R25, R42, -R153 ;  /* 0x800000992a197221 */ /* 0x001fcc0000000000 */
[----:B------:R0:W-:Y:S01]  /*7b80*/  MUFU.EX2 R67, R154 ;  /* 0x0000009a00437308 */ /* 0x0001e20000000800 */
[----:B------:R-:W-:-:S07]  /*7b90*/  FMUL R25, R25, 1.4426950216293334961 ;  /* 0x3fb8aa3b19197820 */ /* 0x000fce0000400000 */
[----:B------:R1:W-:Y:S01]  /*7ba0*/  MUFU.EX2 R168, R28 ;  /* 0x0000001c00a87308 */ /* 0x0003e20000000800 */
[----:B0-----:R-:W-:-:S07]  /*7bb0*/  FMUL R154, R159, 1.4426950216293334961 ;  /* 0x3fb8aa3b9f9a7820 */ /* 0x001fce0000400000 */
[----:B------:R0:W-:Y:S01]  /*7bc0*/  MUFU.EX2 R159, R29 ;  /* 0x0000001d009f7308 */ /* 0x0001e20000000800 */
[----:B-1----:R-:W-:-:S07]  /*7bd0*/  LOP3.LUT R28, R175, 0x1c, RZ, 0xc0, !PT ;  /* 0x0000001caf1c7812 */ /* 0x002fce00078ec0ff */
[----:B------:R1:W-:Y:S01]  /*7be0*/  MUFU.EX2 R42, R24 ;  /* 0x00000018002a7308 */ /* 0x0003e20000000800 */
[----:B0-----:R-:W-:Y:S01]  /*7bf0*/  LOP3.LUT R29, R175, 0x1, RZ, 0xc0, !PT ;  /* 0x00000001af1d7812 */ /* 0x001fe200078ec0ff */
[----:B-1----:R-:W-:-:S06]  /*7c00*/  FADD R24, R43, -R153 ;  /* 0x800000992b187221 */ /* 0x002fcc0000000000 */
[----:B------:R0:W-:Y:S02]  /*7c10*/  MUFU.EX2 R43, R25 ;  /* 0x00000019002b7308 */ /* 0x0001e40000000800 */
[----:B0-----:R-:W-:Y:S01]  /*7c20*/  FMUL R25, R24, 1.4426950216293334961 ;  /* 0x3fb8aa3b18197820 */ /* 0x001fe20000400000 */
[----:B------:R-:W-:Y:S02]  /*7c30*/  IMAD R24, R29, 0x2, R28 ;  /* 0x000000021d187824 */ /* 0x000fe400078e021c */
[----:B------:R-:W-:-:S03]  /*7c40*/  FADD R28, R46, -R153 ;  /* 0x800000992e1c7221 */ /* 0x000fc60000000000 */
[----:B------:R0:W-:Y:S01]  /*7c50*/  MUFU.EX2 R46, R25 ;  /* 0x00000019002e7308 */ /* 0x0001e20000000800 */
[----:B------:R-:W-:Y:S01]  /*7c60*/  FMUL R28, R28, 1.4426950216293334961 ;  /* 0x3fb8aa3b1c1c7820 */ /* 0x000fe20000400000 */
[----:B------:R-:W-:Y:S01]  /*7c70*/  FMUL R51, R51, 1.4426950216293334961 ;  /* 0x3fb8aa3b33337820 */ /* 0x000fe20000400000 */
[----:B------:R-:W-:Y:S01]  /*7c80*/  FMUL R53, R53, 1.4426950216293334961 ;  /* 0x3fb8aa3b35357820 */ /* 0x000fe20000400000 */
[----:B------:R-:W-:Y:S01]  /*7c90*/  FMUL R55, R55, 1.4426950216293334961 ;  /* 0x3fb8aa3b37377820 */ /* 0x000fe20000400000 */
[----:B0-----:R-:W-:-:S03]  /*7ca0*/  FADD R25, R45, -R153 ;  /* 0x800000992d197221 */ /* 0x001fc60000000000 */
[----:B------:R0:W-:Y:S01]  /*7cb0*/  MUFU.EX2 R45, R28 ;  /* 0x0000001c002d7308 */ /* 0x0001e20000000800 */
[----:B------:R-:W-:Y:S01]  /*7cc0*/  FMUL R25, R25, 1.4426950216293334961 ;  /* 0x3fb8aa3b19197820 */ /* 0x000fe20000400000 */
[----:B------:R-:W-:Y:S01]  /*7cd0*/  FMUL R57, R57, 1.4426950216293334961 ;  /* 0x3fb8aa3b39397820 */ /* 0x000fe20000400000 */
[----:B------:R-:W-:Y:S01]  /*7ce0*/  FMUL R60, R60, 1.4426950216293334961 ;  /* 0x3fb8aa3b3c3c7820 */ /* 0x000fe20000400000 */
[--C-:B0-----:R-:W-:Y:S01]  /*7cf0*/  FADD R28, R48, -R153.reuse ;  /* 0x80000099301c7221 */ /* 0x101fe20000000000 */
[--C-:B------:R-:W-:Y:S01]  /*7d00*/  FADD R32, R32, -R153.reuse ;  /* 0x8000009920207221 */ /* 0x100fe20000000000 */
[--C-:B------:R-:W-:Y:S02]  /*7d10*/  FADD R33, R33, -R153.reuse ;  /* 0x8000009921217221 */ /* 0x100fe40000000000 */
[----:B------:R-:W-:Y:S01]  /*7d20*/  FMUL R28, R28, 1.4426950216293334961 ;  /* 0x3fb8aa3b1c1c7820 */ /* 0x000fe20000400000 */
[--C-:B------:R-:W-:Y:S01]  /*7d30*/  FADD R35, R35, -R153.reuse ;  /* 0x8000009923237221 */ /* 0x100fe20000000000 */
[----:B------:R-:W-:Y:S01]  /*7d40*/  FADD R37, R37, -R153 ;  /* 0x8000009925257221 */ /* 0x000fe20000000000 */
[----:B------:R0:W-:Y:S01]  /*7d50*/  MUFU.EX2 R48, R25 ;  /* 0x0000001900307308 */ /* 0x0001e20000000800 */
[--C-:B------:R-:W-:Y:S01]  /*7d60*/  FADD R133, R133, -R41.reuse ;  /* 0x8000002985857221 */ /* 0x100fe20000000000 */
[--C-:B------:R-:W-:Y:S01]  /*7d70*/  FADD R134, R134, -R41.reuse ;  /* 0x8000002986867221 */ /* 0x100fe20000000000 */
[----:B------:R-:W-:Y:S01]  /*7d80*/  FADD R135, R135, -R41 ;  /* 0x8000002987877221 */ /* 0x000fe20000000000 */
[----:B------:R-:W-:Y:S01]  /*7d90*/  FMUL R32, R32, 1.4426950216293334961 ;  /* 0x3fb8aa3b20207820 */ /* 0x000fe20000400000 */
[----:B------:R-:W-:Y:S01]  /*7da0*/  FMUL R33, R33, 1.4426950216293334961 ;  /* 0x3fb8aa3b21217820 */ /* 0x000fe20000400000 */
[----:B------:R-:W-:-:S02]  /*7db0*/  FMUL R35, R35, 1.4426950216293334961 ;  /* 0x3fb8aa3b23237820 */ /* 0x000fc40000400000 */
[----:B------:R-:W-:Y:S01]  /*7dc0*/  MUFU.EX2 R49, R49 ;  /* 0x0000003100317308 */ /* 0x000fe20000000800 */
[----:B0-----:R-:W-:Y:S01]  /*7dd0*/  FADD R25, R50, -R153 ;  /* 0x8000009932197221 */ /* 0x001fe20000000000 */
[----:B------:R-:W-:-:S03]  /*7de0*/  FMUL R37, R37, 1.4426950216293334961 ;  /* 0x3fb8aa3b25257820 */ /* 0x000fc60000400000 */
[----:B------:R-:W-:-:S03]  /*7df0*/  FMUL R25, R25, 1.4426950216293334961 ;  /* 0x3fb8aa3b19197820 */ /* 0x000fc60000400000 */
[----:B------:R-:W0:Y:S01]  /*7e00*/  MUFU.EX2 R51, R51 ;  /* 0x0000003300337308 */ /* 0x000e220000000800 */
[----:B------:R-:W-:Y:S01]  /*7e10*/  FMUL R68, R133, 1.4426950216293334961 ;  /* 0x3fb8aa3b85447820 */ /* 0x000fe20000400000 */
[----:B------:R-:W-:-:S06]  /*7e20*/  FMUL R69, R134, 1.4426950216293334961 ;  /* 0x3fb8aa3b86457820 */ /* 0x000fcc0000400000 */
[----:B------:R-:W-:Y:S01]  /*7e30*/  MUFU.EX2 R53, R53 ;  /* 0x0000003500357308 */ /* 0x000fe20000000800 */
[----:B------:R-:W-:-:S07]  /*7e40*/  FMUL R72, R135, 1.4426950216293334961 ;  /* 0x3fb8aa3b87487820 */ /* 0x000fce0000400000 */
[----:B------:R-:W1:Y:S08]  /*7e50*/  MUFU.EX2 R55, R55 ;  /* 0x0000003700377308 */ /* 0x000e700000000800 */
[----:B------:R3:W-:Y:S01]  /*7e60*/  MUFU.EX2 R50, R28 ;  /* 0x0000001c00327308 */ /* 0x0007e20000000800 */
[----:B------:R-:W-:-:S07]  /*7e70*/  SHF.R.U32.HI R29, RZ, 0x1, R175 ;  /* 0x00000001ff1d7819 */ /* 0x000fce00000116af */
[----:B------:R-:W-:Y:S01]  /*7e80*/  MUFU.EX2 R57, R57 ;  /* 0x0000003900397308 */ /* 0x000fe20000000800 */
[----:B---3--:R-:W-:-:S04]  /*7e90*/  FADD R28, R52, -R153 ;  /* 0x80000099341c7221 */ /* 0x008fc80000000000 */
[----:B------:R-:W-:-:S03]  /*7ea0*/  FMUL R28, R28, 1.4426950216293334961 ;  /* 0x3fb8aa3b1c1c7820 */ /* 0x000fc60000400000 */
[----:B------:R-:W-:Y:S01]  /*7eb0*/  MUFU.EX2 R60, R60 ;  /* 0x0000003c003c7308 */ /* 0x000fe20000000800 */
[--C-:B------:R-:W-:Y:S01]  /*7ec0*/  FADD R191, R191, -R41.reuse ;  /* 0x80000029bfbf7221 */ /* 0x100fe20000000000 */
[----:B------:R-:W-:-:S06]  /*7ed0*/  FADD R195, R195, -R41 ;  /* 0x80000029c3c37221 */ /* 0x000fcc0000000000 */
[----:B------:R-:W-:Y:S01]  /*7ee0*/  MUFU.EX2 R170, R32 ;  /* 0x0000002000aa7308 */ /* 0x000fe20000000800 */
[--C-:B------:R-:W-:Y:S01]  /*7ef0*/  FADD R197, R197, -R41.reuse ;  /* 0x80000029c5c57221 */ /* 0x100fe20000000000 */
[----:B------:R-:W-:-:S06]  /*7f00*/  FADD R77, R196, -R41 ;  /* 0x80000029c44d7221 */ /* 0x000fcc0000000000 */
[----:B------:R-:W-:Y:S01]  /*7f10*/  MUFU.EX2 R171, R33 ;  /* 0x0000002100ab7308 */ /* 0x000fe20000000800 */
[----:B------:R-:W-:-:S07]  /*7f20*/  SGXT.U32 R29, R29, 0x1 ;  /* 0x000000011d1d781a */ /* 0x000fce0000000000 */
[----:B------:R-:W-:Y:S08]  /*7f30*/  MUFU.EX2 R173, R35 ;  /* 0x0000002300ad7308 */ /* 0x000ff00000000800 */
[----:B------:R-:W3:Y:S08]  /*7f40*/  MUFU.EX2 R40, R37 ;  /* 0x0000002500287308 */ /* 0x000ef00000000800 */
[----:B------:R4:W-:Y:S01]  /*7f50*/  MUFU.EX2 R52, R25 ;  /* 0x0000001900347308 */ /* 0x0009e20000000800 */
[----:B------:R-:W-:Y:S01]  /*7f60*/  FMUL R73, R191, 1.4426950216293334961 ;  /* 0x3fb8aa3bbf497820 */ /* 0x000fe20000400000 */
[----:B----4-:R-:W-:-:S06]  /*7f70*/  FADD R25, R56, -R153 ;  /* 0x8000009938197221 */ /* 0x010fcc0000000000 */
[----:B------:R4:W-:Y:S01]  /*7f80*/  MUFU.EX2 R56, R28 ;  /* 0x0000001c00387308 */ /* 0x0009e20000000800 */
[----:B------:R-:W-:Y:S01]  /*7f90*/  FMUL R133, R195, 1.4426950216293334961 ;  /* 0x3fb8aa3bc3857820 */ /* 0x000fe20000400000 */
[----:B------:R-:W-:Y:S01]  /*7fa0*/  FMUL R76, R197, 1.4426950216293334961 ;  /* 0x3fb8aa3bc54c7820 */ /* 0x000fe20000400000 */
[----:B------:R-:W-:Y:S01]  /*7fb0*/  FMUL R77, R77, 1.4426950216293334961 ;  /* 0x3fb8aa3b4d4d7820 */ /* 0x000fe20000400000 */
[----:B----4-:R-:W-:-:S04]  /*7fc0*/  FADD R28, R59, -R153 ;  /* 0x800000993b1c7221 */ /* 0x010fc80000000000 */
[----:B------:R-:W-:Y:S01]  /*7fd0*/  MUFU.EX2 R68, R68 ;  /* 0x0000004400447308 */ /* 0x000fe20000000800 */
[----:B------:R-:W-:Y:S01]  /*7fe0*/  LOP3.LUT R24, R24, R29, RZ, 0xfc, !PT ;  /* 0x0000001d18187212 */ /* 0x000fe200078efcff */
[----:B------:R-:W-:-:S06]  /*7ff0*/  FMUL R28, R28, 1.4426950216293334961 ;  /* 0x3fb8aa3b1c1c7820 */ /* 0x000fcc0000400000 */
[----:B------:R-:W-:Y:S01]  /*8000*/  MUFU.EX2 R69, R69 ;  /* 0x0000004500457308 */ /* 0x000fe20000000800 */
[----:B------:R4:W-:Y:S01]  /*8010*/  STS.U8 [R130+UR17+0x100], R74 ;  /* 0x0001004a82007988 */ /* 0x0009e20008000011 */
[----:B0-----:R-:W-:-:S06]  /*8020*/  F2FP.SATFINITE.E4M3.F32.PACK_AB_MERGE_C R29, R51, R49, RZ ;  /* 0x00000031331d723e */ /* 0x001fcc00048070ff */
[----:B------:R-:W0:Y:S01]  /*8030*/  MUFU.EX2 R72, R72 ;  /* 0x0000004800487308 */ /* 0x000e220000000800 */
[----:B-1----:R-:W-:Y:S01]  /*8040*/  F2FP.SATFINITE.E4M3.F32.PACK_AB_MERGE_C R32, R55, R53, RZ ;  /* 0x000000353720723e */ /* 0x002fe200048070ff */
[----:B------:R-:W-:Y:S01]  /*8050*/  FMUL R25, R25, 1.4426950216293334961 ;  /* 0x3fb8aa3b19197820 */ /* 0x000fe20000400000 */
[----:B------:R-:W-:Y:S01]  /*8060*/  F2FP.SATFINITE.E4M3.F32.PACK_AB_MERGE_C R35, R44, R61, RZ ;  /* 0x0000003d2c23723e */ /* 0x000fe200048070ff */
[----:B------:R-:W-:Y:S01]  /*8070*/  FADD R201, R201, -R41 ;  /* 0x80000029c9c97221 */ /* 0x000fe20000000000 */
[----:B------:R-:W-:-:S03]  /*8080*/  F2FP.SATFINITE.E4M3.F32.PACK_AB_MERGE_C R29, R163, R159, R29 ;  /* 0x0000009fa31d723e */ /* 0x000fc6000480701d */
[----:B----4-:R1:W-:Y:S01]  /*8090*/  MUFU.EX2 R74, R28 ;  /* 0x0000001c004a7308 */ /* 0x0103e20000000800 */
[----:B------:R-:W-:Y:S01]  /*80a0*/  F2FP.SATFINITE.E4M3.F32.PACK_AB_MERGE_C R32, R169, R168, R32 ;  /* 0x000000a8a920723e */ /* 0x000fe20004807020 */
[----:B------:R-:W-:Y:S01]  /*80b0*/  FADD R198, R198, -R41 ;  /* 0x80000029c6c67221 */ /* 0x000fe20000000000 */
[----:B---3--:R-:W-:Y:S01]  /*80c0*/  F2FP.SATFINITE.E4M3.F32.PACK_AB_MERGE_C R35, R40, R173, R35 ;  /* 0x000000ad2823723e */ /* 0x008fe20004807023 */
[----:B------:R-:W-:Y:S01]  /*80d0*/  FADD R199, R199, -R41 ;  /* 0x80000029c7c77221 */ /* 0x000fe20000000000 */
[----:B-1----:R-:W-:-:S03]  /*80e0*/  F2FP.SATFINITE.E4M3.F32.PACK_AB_MERGE_C R28, R60, R57, RZ ;  /* 0x000000393c1c723e */ /* 0x002fc600048070ff */
[----:B------:R-:W-:Y:S01]  /*80f0*/  MUFU.EX2 R73, R73 ;  /* 0x0000004900497308 */ /* 0x000fe20000000800 */
[----:B------:R-:W-:Y:S01]  /*8100*/  FADD R200, R200, -R41 ;  /* 0x80000029c8c87221 */ /* 0x000fe20000000000 */
[----:B------:R-:W-:Y:S01]  /*8110*/  F2FP.SATFINITE.E4M3.F32.PACK_AB_MERGE_C R28, R171, R170, R28 ;  /* 0x000000aaab1c723e */ /* 0x000fe2000480701c */
[----:B------:R-:W-:-:S05]  /*8120*/  FMUL R85, R201, 1.4426950216293334961 ;  /* 0x3fb8aa3bc9557820 */ /* 0x000fca0000400000 */
[----:B------:R-:W1:Y:S01]  /*8130*/  MUFU.EX2 R133, R133 ;  /* 0x0000008500857308 */ /* 0x000e620000000800 */
[----:B------:R-:W-:Y:S01]  /*8140*/  FADD R87, R87, -R153 ;  /* 0x8000009957577221 */ /* 0x000fe20000000000 */
[----:B------:R-:W-:-:S06]  /*8150*/  FMUL R198, R198, 1.4426950216293334961 ;  /* 0x3fb8aa3bc6c67820 */ /* 0x000fcc0000400000 */
[----:B------:R-:W-:Y:S01]  /*8160*/  MUFU.EX2 R76, R76 ;  /* 0x0000004c004c7308 */ /* 0x000fe20000000800 */
[----:B------:R-:W-:Y:S01]  /*8170*/  FMUL R199, R199, 1.4426950216293334961 ;  /* 0x3fb8aa3bc7c77820 */ /* 0x000fe20000400000 */
[----:B------:R-:W-:-:S06]  /*8180*/  FMUL R200, R200, 1.4426950216293334961 ;  /* 0x3fb8aa3bc8c87820 */ /* 0x000fcc0000400000 */
[----:B------:R-:W3:Y:S01]  /*8190*/  MUFU.EX2 R77, R77 ;  /* 0x0000004d004d7308 */ /* 0x000ee20000000800 */
[----:B------:R-:W-:Y:S01]  /*81a0*/  FADD R33, R132, -R153 ;  /* 0x8000009984217221 */ /* 0x000fe20000000000 */
[----:B0-----:R-:W-:-:S06]  /*81b0*/  F2FP.SATFINITE.E4M3.F32.PACK_AB_MERGE_C R37, R72, R69, RZ ;  /* 0x000000454825723e */ /* 0x001fcc00048070ff */
[----:B------:R0:W-:Y:S01]  /*81c0*/  MUFU.EX2 R59, R25 ;  /* 0x00000019003b7308 */ /* 0x0001e20000000800 */
[----:B------:R-:W-:Y:S01]  /*81d0*/  FMUL R87, R87, 1.4426950216293334961 ;  /* 0x3fb8aa3b57577820 */ /* 0x000fe20000400000 */
[----:B------:R-:W-:Y:S01]  /*81e0*/  FMUL R33, R33, 1.4426950216293334961 ;  /* 0x3fb8aa3b21217820 */ /* 0x000fe20000400000 */
[----:B0-----:R-:W-:Y:S02]  /*81f0*/  SEL R25, R29, R32, !P0 ;  /* 0x000000201d197207 */ /* 0x001fe40004000000 */
[----:B------:R-:W-:Y:S02]  /*8200*/  SEL R29, R32, R29, !P0 ;  /* 0x0000001d201d7207 */ /* 0x000fe40004000000 */
[----:B------:R-:W-:Y:S02]  /*8210*/  SEL R32, R28, R35, !P0 ;  /* 0x000000231c207207 */ /* 0x000fe40004000000 */
[----:B------:R-:W-:Y:S02]  /*8220*/  SEL R28, R35, R28, !P0 ;  /* 0x0000001c231c7207 */ /* 0x000fe40004000000 */
[----:B------:R-:W-:Y:S01]  /*8230*/  F2FP.SATFINITE.E4M3.F32.PACK_AB_MERGE_C R35, R68, R65, RZ ;  /* 0x000000414423723e */ /* 0x000fe200048070ff */
[----:B------:R-:W-:Y:S01]  /*8240*/  MUFU.EX2 R80, R198 ;  /* 0x000000c600507308 */ /* 0x000fe20000000800 */
[----:B------:R-:W-:Y:S01]  /*8250*/  F2FP.SATFINITE.E4M3.F32.PACK_AB_MERGE_C R37, R45, R46, R37 ;  /* 0x0000002e2d25723e */ /* 0x000fe20004807025 */
[----:B------:R-:W-:Y:S01]  /*8260*/  STS.U8 [R130+UR17+0x500], R211 ;  /* 0x000500d382007988 */ /* 0x000fe20008000011 */
[----:B------:R-:W-:-:S03]  /*8270*/  F2FP.SATFINITE.E4M3.F32.PACK_AB_MERGE_C R35, R43, R42, R35 ;  /* 0x0000002a2b23723e */ /* 0x000fc60004807023 */
[----:B------:R-:W-:Y:S02]  /*8280*/  STS.U8 [R130+UR17+0x900], R219 ;  /* 0x000900db82007988 */ /* 0x000fe40008000011 */
[----:B------:R-:W0:Y:S02]  /*8290*/  MUFU.EX2 R81, R199 ;  /* 0x000000c700517308 */ /* 0x000e240000000800 */
[----:B------:R-:W-:Y:S04]  /*82a0*/  STS.U8 [R130+UR17+0xd00], R172 ;  /* 0x000d00ac82007988 */ /* 0x000fe80008000011 */
[----:B------:R-:W-:Y:S02]  /*82b0*/  STS.U8 [R130+UR17+0x1100], R188 ;  /* 0x001100bc82007988 */ /* 0x000fe40008000011 */
[----:B------:R-:W-:Y:S02]  /*82c0*/  MUFU.EX2 R84, R200 ;  /* 0x000000c800547308 */ /* 0x000fe40000000800 */
[----:B------:R-:W-:Y:S04]  /*82d0*/  STS.U8 [R130+UR17+0x1500], R144 ;  /* 0x0015009082007988 */ /* 0x000fe80008000011 */
[----:B------:R4:W-:Y:S02]  /*82e0*/  STS.U8 [R130+UR17+0x1900], R139 ;  /* 0x0019008b82007988 */ /* 0x0009e40008000011 */
[----:B------:R-:W2:Y:S02]  /*82f0*/  MUFU.EX2 R85, R85 ;  /* 0x0000005500557308 */ /* 0x000ea40000000800 */
[----:B------:R5:W-:Y:S01]  /*8300*/  STS.U8 [R130+UR17+0x1d00], R165 ;  /* 0x001d00a582007988 */ /* 0x000be20008000011 */
[----:B------:R-:W-:-:S05]  /*8310*/  FADD R140, R140, -R153 ;  /* 0x800000998c8c7221 */ /* 0x000fca0000000000 */
[----:B------:R-:W-:Y:S01]  /*8320*/  MUFU.EX2 R87, R87 ;  /* 0x0000005700577308 */ /* 0x000fe20000000800 */
[--C-:B----4-:R-:W-:Y:S01]  /*8330*/  FADD R139, R26, -R153.reuse ;  /* 0x800000991a8b7221 */ /* 0x110fe20000000000 */
[----:B-----5:R-:W-:Y:S01]  /*8340*/  FADD R130, R64, -R153 ;  /* 0x8000009940827221 */ /* 0x020fe20000000000 */
[----:B-1----:R-:W-:-:S05]  /*8350*/  F2FP.SATFINITE.E4M3.F32.PACK_AB_MERGE_C R26, R133, R73, RZ ;  /* 0x00000049851a723e */ /* 0x002fca00048070ff */
[----:B------:R1:W4:Y:S01]  /*8360*/  MUFU.EX2 R64, R33 ;  /* 0x0000002100407308 */ /* 0x0003220000000800 */
[----:B------:R-:W-:Y:S02]  /*8370*/  F2FP.SATFINITE.E4M3.F32.PACK_AB_MERGE_C R26, R50, R48, R26 ;  /* 0x00000030321a723e */ /* 0x000fe4000480701a */
[----:B-1----:R-:W-:Y:S02]  /*8380*/  SEL R33, R35, R37, !P0 ;  /* 0x0000002523217207 */ /* 0x002fe40004000000 */
[----:B------:R-:W-:Y:S02]  /*8390*/  SEL R35, R37, R35, !P0 ;  /* 0x0000002325237207 */ /* 0x000fe40004000000 */
[----:B---3--:R-:W-:Y:S01]  /*83a0*/  F2FP.SATFINITE.E4M3.F32.PACK_AB_MERGE_C R37, R77, R76, RZ ;  /* 0x0000004c4d25723e */ /* 0x008fe200048070ff */
[----:B------:R-:W-:-:S03]  /*83b0*/  FMUL R132, R140, 1.4426950216293334961 ;  /* 0x3fb8aa3b8c847820 */ /* 0x000fc60000400000 */
[----:B------:R-:W-:Y:S01]  /*83c0*/  F2FP.SATFINITE.E4M3.F32.PACK_AB_MERGE_C R37, R56, R52, R37 ;  /* 0x000000343825723e */ /* 0x000fe20004807025 */
[----:B------:R-:W-:Y:S01]  /*83d0*/  FADD R140, R27, -R153 ;  /* 0x800000991b8c7221 */ /* 0x000fe20000000000 */
[--C-:B------:R-:W-:Y:S01]  /*83e0*/  FADD R134, R202, -R41.reuse ;  /* 0x80000029ca867221 */ /* 0x100fe20000000000 */
[--C-:B------:R-:W-:Y:S01]  /*83f0*/  FADD R203, R203, -R41.reuse ;  /* 0x80000029cbcb7221 */ /* 0x100fe20000000000 */
[----:B------:R-:W-:Y:S01]  /*8400*/  SEL R27, R26, R37, !P0 ;  /* 0x000000251a1b7207 */ /* 0x000fe20004000000 */
[--C-:B------:R-:W-:Y:S01]  /*8410*/  FADD R141, R71, -R41.reuse ;  /* 0x80000029478d7221 */ /* 0x100fe20000000000 */
[----:B------:R-:W-:Y:S01]  /*8420*/  SEL R26, R37, R26, !P0 ;  /* 0x0000001a251a7207 */ /* 0x000fe20004000000 */
[----:B------:R-:W-:Y:S01]  /*8430*/  FADD R204, R204, -R41 ;  /* 0x80000029cccc7221 */ /* 0x000fe20000000000 */
[----:B0-----:R-:W-:Y:S02]  /*8440*/  F2FP.SATFINITE.E4M3.F32.PACK_AB_MERGE_C R37, R81, R80, RZ ;  /* 0x000000505125723e */ /* 0x001fe400048070ff */
[----:B--2---:R-:W-:Y:S01]  /*8450*/  F2FP.SATFINITE.E4M3.F32.PACK_AB_MERGE_C R165, R85, R84, RZ ;  /* 0x0000005455a5723e */ /* 0x004fe200048070ff */
[----:B------:R-:W-:Y:S01]  /*8460*/  FMUL R134, R134, 1.4426950216293334961 ;  /* 0x3fb8aa3b86867820 */ /* 0x000fe20000400000 */
[----:B------:R-:W-:Y:S01]  /*8470*/  FMUL R135, R203, 1.4426950216293334961 ;  /* 0x3fb8aa3bcb877820 */ /* 0x000fe20000400000 */
[----:B------:R-:W-:Y:S01]  /*8480*/  FMUL R141, R141, 1.4426950216293334961 ;  /* 0x3fb8aa3b8d8d7820 */ /* 0x000fe20000400000 */
[----:B------:R-:W-:Y:S01]  /*8490*/  F2FP.SATFINITE.E4M3.F32.PACK_AB_MERGE_C R37, R74, R59, R37 ;  /* 0x0000003b4a25723e */ /* 0x000fe20004807025 */
[----:B------:R-:W-:Y:S01]  /*84a0*/  FMUL R204, R204, 1.4426950216293334961 ;  /* 0x3fb8aa3bcccc7820 */ /* 0x000fe20000400000 */
[----:B----4-:R-:W-:Y:S01]  /*84b0*/  F2FP.SATFINITE.E4M3.F32.PACK_AB_MERGE_C R165, R64, R87, R165 ;  /* 0x0000005740a5723e */ /* 0x010fe200048070a5 */
[----:B------:R-:W-:Y:S01]  /*84c0*/  FMUL R145, R145, 1.4426950216293334961 ;  /* 0x3fb8aa3b91917820 */ /* 0x000fe20000400000 */
[--C-:B------:R-:W-:Y:S01]  /*84d0*/  FADD R144, R30, -R153.reuse ;  /* 0x800000991e907221 */ /* 0x100fe20000000000 */
[--C-:B------:R-:W-:Y:S01]  /*84e0*/  FADD R172, R31, -R153.reuse ;  /* 0x800000991fac7221 */ /* 0x100fe20000000000 */
[----:B------:R-:W-:Y:S01]  /*84f0*/  FMUL R130, R130, 1.4426950216293334961 ;  /* 0x3fb8aa3b82827820 */ /* 0x000fe20000400000 */
[----:B------:R-:W-:Y:S01]  /*8500*/  FMUL R139, R139, 1.4426950216293334961 ;  /* 0x3fb8aa3b8b8b7820 */ /* 0x000fe20000400000 */
[----:B------:R-:W-:Y:S01]  /*8510*/  FMUL R140, R140, 1.4426950216293334961 ;  /* 0x3fb8aa3b8c8c7820 */ /* 0x000fe20000400000 */
[--C-:B------:R-:W-:Y:S01]  /*8520*/  FADD R34, R34, -R153.reuse ;  /* 0x8000009922227221 */ /* 0x100fe20000000000 */
[----:B------:R-:W-:Y:S01]  /*8530*/  FADD R38, R38, -R153 ;  /* 0x8000009926267221 */ /* 0x000fe20000000000 */
[----:B------:R-:W-:Y:S01]  /*8540*/  SEL R30, R37, R165, !P0 ;  /* 0x000000a5251e7207 */ /* 0x000fe20004000000 */
[----:B------:R-:W-:Y:S01]  /*8550*/  MUFU.EX2 R134, R134 ;  /* 0x0000008600867308 */ /* 0x000fe20000000800 */
[----:B------:R-:W-:Y:S01]  /*8560*/  SEL R31, R165, R37, !P0 ;  /* 0x00000025a51f7207 */ /* 0x000fe20004000000 */
[----:B------:R-:W-:Y:S01]  /*8570*/  FMUL R144, R144, 1.4426950216293334961 ;  /* 0x3fb8aa3b90907820 */ /* 0x000fe20000400000 */
[----:B------:R-:W-:Y:S01]  /*8580*/  FMUL R165, R172, 1.4426950216293334961 ;  /* 0x3fb8aa3baca57820 */ /* 0x000fe20000400000 */
[----:B------:R-:W-:Y:S01]  /*8590*/  FMUL R34, R34, 1.4426950216293334961 ;  /* 0x3fb8aa3b22227820 */ /* 0x000fe20000400000 */
[----:B------:R-:W-:-:S03]  /*85a0*/  FMUL R38, R38, 1.4426950216293334961 ;  /* 0x3fb8aa3b26267820 */ /* 0x000fc60000400000 */
[----:B------:R-:W-:Y:S01]  /*85b0*/  MUFU.EX2 R135, R135 ;  /* 0x0000008700877308 */ /* 0x000fe20000000800 */
[----:B------:R0:W-:Y:S07]  /*85c0*/  STS.U8 [R131+UR17+0x180], R75 ;  /* 0x0001804b83007988 */ /* 0x0001ee0008000011 */
[----:B------:R-:W-:Y:S08]  /*85d0*/  MUFU.EX2 R71, R204 ;  /* 0x000000cc00477308 */ /* 0x000ff00000000800 */
[----:B------:R-:W1:Y:S01]  /*85e0*/  MUFU.EX2 R141, R141 ;  /* 0x0000008d008d7308 */ /* 0x000e620000000800 */
[--C-:B------:R-:W-:Y:S01]  /*85f0*/  FADD R36, R36, -R153.reuse ;  /* 0x8000009924247221 */ /* 0x100fe20000000000 */
[----:B------:R-:W-:-:S06]  /*8600*/  FADD R39, R39, -R153 ;  /* 0x8000009927277221 */ /* 0x000fcc0000000000 */
[----:B------:R-:W-:Y:S01]  /*8610*/  MUFU.EX2 R142, R142 ;  /* 0x0000008e008e7308 */ /* 0x000fe20000000800 */
[----:B------:R-:W-:-:S07]  /*8620*/  FADD R161, R161, -R153 ;  /* 0x80000099a1a17221 */ /* 0x000fce0000000000 */
[----:B------:R-:W2:Y:S08]  /*8630*/  MUFU.EX2 R145, R145 ;  /* 0x0000009100917308 */ /* 0x000eb00000000800 */
[----:B------:R-:W-:Y:S08]  /*8640*/  MUFU.EX2 R149, R149 ;  /* 0x0000009500957308 */ /* 0x000ff00000000800 */
[----:B------:R-:W3:Y:S08]  /*8650*/  MUFU.EX2 R151, R151 ;  /* 0x0000009700977308 */ /* 0x000ef00000000800 */
[----:B------:R-:W-:Y:S08]  /*8660*/  MUFU.EX2 R130, R130 ;  /* 0x0000008200827308 */ /* 0x000ff00000000800 */
[----:B------:R-:W-:Y:S08]  /*8670*/  MUFU.EX2 R132, R132 ;  /* 0x0000008400847308 */ /* 0x000ff00000000800 */
[----:B------:R-:W-:Y:S08]  /*8680*/  MUFU.EX2 R139, R139 ;  /* 0x0000008b008b7308 */ /* 0x000ff00000000800 */
[----:B------:R-:W4:Y:S01]  /*8690*/  MUFU.EX2 R140, R140 ;  /* 0x0000008c008c7308 */ /* 0x000f220000000800 */
[----:B------:R-:W-:Y:S01]  /*86a0*/  FMUL R36, R36, 1.4426950216293334961 ;  /* 0x3fb8aa3b24247820 */ /* 0x000fe20000400000 */
[----:B------:R-:W-:-:S06]  /*86b0*/  FMUL R39, R39, 1.4426950216293334961 ;  /* 0x3fb8aa3b27277820 */ /* 0x000fcc0000400000 */
[----:B------:R-:W-:Y:S01]  /*86c0*/  MUFU.EX2 R144, R144 ;  /* 0x0000009000907308 */ /* 0x000fe20000000800 */
[----:B------:R-:W-:-:S07]  /*86d0*/  FMUL R161, R161, 1.4426950216293334961 ;  /* 0x3fb8aa3ba1a17820 */ /* 0x000fce0000400000 */
[----:B------:R-:W5:Y:S08]  /*86e0*/  MUFU.EX2 R165, R165 ;  /* 0x000000a500a57308 */ /* 0x000f700000000800 */
[----:B0-----:R0:W-:Y:S08]  /*86f0*/  MUFU.EX2 R75, R34 ;  /* 0x00000022004b7308 */ /* 0x0011f00000000800 */
[----:B------:R2:W5:Y:S01]  /*8700*/  MUFU.EX2 R172, R38 ;  /* 0x0000002600ac7308 */ /* 0x0005620000000800 */
[----:B0-----:R-:W-:Y:S01]  /*8710*/  FADD R34, R156, -R153 ;  /* 0x800000999c227221 */ /* 0x001fe20000000000 */
[----:B------:R-:W-:Y:S03]  /*8720*/  STS.U8 [R131+UR17+0x580], R212 ;  /* 0x000580d483007988 */ /* 0x000fe60008000011 */
[----:B------:R-:W-:-:S03]  /*8730*/  FMUL R34, R34, 1.4426950216293334961 ;  /* 0x3fb8aa3b22227820 */ /* 0x000fc60000400000 */
[----:B------:R-:W0:Y:S01]  /*8740*/  MUFU.EX2 R154, R154 ;  /* 0x0000009a009a7308 */ /* 0x000e220000000800 */
[----:B------:R3:W-:Y:S01]  /*8750*/  STS.U8 [R131+UR17+0x980], R158 ;  /* 0x0009809e83007988 */ /* 0x0007e20008000011 */
[----:B-1----:R-:W-:-:S03]  /*8760*/  F2FP.SATFINITE.E4M3.F32.PACK_AB_MERGE_C R37, R141, R71, RZ ;  /* 0x000000478d25723e */ /* 0x002fc600048070ff */
[----:B------:R-:W-:Y:S03]  /*8770*/  STS.U8 [R131+UR17+0xd80], R174 ;  /* 0x000d80ae83007988 */ /* 0x000fe60008000011 */
[----:B------:R-:W-:Y:S01]  /*8780*/  MUFU.EX2 R156, R36 ;  /* 0x00000024009c7308 */ /* 0x000fe20000000800 */
[----:B------:R1:W-:Y:S04]  /*8790*/  STS.U8 [R131+UR17+0x1180], R143 ;  /* 0x0011808f83007988 */ /* 0x0003e80008000011 */
[----:B------:R-:W-:Y:S03]  /*87a0*/  STS.U8 [R131+UR17+0x1580], R146 ;  /* 0x0015809283007988 */ /* 0x000fe60008000011 */
[----:B---3--:R3:W0:Y:S01]  /*87b0*/  MUFU.EX2 R158, R34 ;  /* 0x00000022009e7308 */ /* 0x0086220000000800 */
[----:B------:R-:W-:Y:S04]  /*87c0*/  STS.U8 [R131+UR17+0x1980], R147 ;  /* 0x0019809383007988 */ /* 0x000fe80008000011 */
[----:B------:R4:W-:Y:S03]  /*87d0*/  STS.U8 [R131+UR17+0x1d80], R167 ;  /* 0x001d80a783007988 */ /* 0x0009e60008000011 */
[----:B-1----:R-:W-:Y:S01]  /*87e0*/  MUFU.EX2 R143, R39 ;  /* 0x00000027008f7308 */ /* 0x002fe20000000800 */
[----:B--2---:R-:W-:-:S02]  /*87f0*/  F2FP.SATFINITE.E4M3.F32.PACK_AB_MERGE_C R38, R145, R142, RZ ;  /* 0x0000008e9126723e */ /* 0x004fc400048070ff */
[----:B---3--:R-:W-:Y:S02]  /*8800*/  F2FP.SATFINITE.E4M3.F32.PACK_AB_MERGE_C R34, R151, R149, RZ ;  /* 0x000000959722723e */ /* 0x008fe400048070ff */
[----:B----4-:R-:W-:-:S03]  /*8810*/  F2FP.SATFINITE.E4M3.F32.PACK_AB_MERGE_C R167, R135, R134, RZ ;  /* 0x0000008687a7723e */ /* 0x010fc600048070ff */
[----:B------:R-:W1:Y:S01]  /*8820*/  MUFU.EX2 R131, R161 ;  /* 0x000000a100837308 */ /* 0x000e620000000800 */
[----:B------:R-:W-:Y:S02]  /*8830*/  F2FP.SATFINITE.E4M3.F32.PACK_AB_MERGE_C R37, R140, R139, R37 ;  /* 0x0000008b8c25723e */ /* 0x000fe40004807025 */
[----:B------:R-:W-:Y:S02]  /*8840*/  F2FP.SATFINITE.E4M3.F32.PACK_AB_MERGE_C R167, R132, R130, R167 ;  /* 0x0000008284a7723e */ /* 0x000fe400048070a7 */
[----:B-----5:R-:W-:Y:S02]  /*8850*/  F2FP.SATFINITE.E4M3.F32.PACK_AB_MERGE_C R38, R165, R144, R38 ;  /* 0x00000090a526723e */ /* 0x020fe40004807026 */
[----:B------:R-:W-:Y:S01]  /*8860*/  F2FP.SATFINITE.E4M3.F32.PACK_AB_MERGE_C R34, R172, R75, R34 ;  /* 0x0000004bac22723e */ /* 0x000fe20004807022 */
[----:B------:R-:W2:Y:S01]  /*8870*/  S2R R177, SR_TID.X ;  /* 0x0000000000b17919 */ /* 0x000ea20000002100 */
[----:B------:R-:W-:Y:S02]  /*8880*/  SEL R36, R167, R37, !P0 ;  /* 0x00000025a7247207 */ /* 0x000fe40004000000 */
[----:B------:R-:W-:-:S02]  /*8890*/  SEL R167, R37, R167, !P0 ;  /* 0x000000a725a77207 */ /* 0x000fc40004000000 */
[----:B------:R-:W-:Y:S02]  /*88a0*/  SEL R37, R38, R34, !P0 ;  /* 0x0000002226257207 */ /* 0x000fe40004000000 */
[----:B------:R-:W-:Y:S02]  /*88b0*/  SEL R38, R34, R38, !P0 ;  /* 0x0000002622267207 */ /* 0x000fe40004000000 */
[----:B------:R-:W-:Y:S02]  /*88c0*/  F2FP.SATFINITE.E4M3.F32.PACK_AB_MERGE_C R146, R86, R63, RZ ;  /* 0x0000003f5692723e */ /* 0x000fe400048070ff */
[----:B0-----:R-:W-:Y:S01]  /*88d0*/  F2FP.SATFINITE.E4M3.F32.PACK_AB_MERGE_C R34, R154, R67, RZ ;  /* 0x000000439a22723e */ /* 0x001fe200048070ff */
[----:B------:R-:W-:Y:S01]  /*88e0*/  SHFL.IDX PT, R147, R32, R24, 0x1f ;  /* 0x00001f1820937589 */ /* 0x000fe200000e0000 */
[----:B------:R-:W-:Y:S02]  /*88f0*/  F2FP.SATFINITE.E4M3.F32.PACK_AB_MERGE_C R146, R158, R156, R146 ;  /* 0x0000009c9e92723e */ /* 0x000fe40004807092 */
[----:B-1----:R-:W-:Y:S01]  /*8900*/  F2FP.SATFINITE.E4M3.F32.PACK_AB_MERGE_C R34, R131, R143, R34 ;  /* 0x0000008f8322723e */ /* 0x002fe20004807022 */
[----:B------:R0:W-:Y:S03]  /*8910*/  SHFL.IDX PT, R32, R27, R24, 0x1f ;  /* 0x00001f181b207589 */ /* 0x0001e600000e0000 */
[----:B------:R-:W-:-:S02]  /*8920*/  SEL R39, R146, R34, !P0 ;  /* 0x0000002292277207 */ /* 0x000fc40004000000 */
[----:B------:R-:W-:Y:S02]  /*8930*/  SEL R146, R34, R146, !P0 ;  /* 0x0000009222927207 */ /* 0x000fe40004000000 */
[----:B------:R-:W-:Y:S01]  /*8940*/  SHFL.IDX PT, R34, R33, R24, 0x1f ;  /* 0x00001f1821227589 */ /* 0x000fe200000e0000 */
[----:B0-----:R-:W-:-:S03]  /*8950*/  LOP3.LUT R27, R24, 0x1, RZ, 0x3c, !PT ;  /* 0x00000001181b7812 */ /* 0x001fc600078e3cff */
[----:B------:R-:W-:Y:S01]  /*8960*/  SHFL.IDX PT, R33, R30, R24, 0x1f ;  /* 0x00001f181e217589 */ /* 0x000fe200000e0000 */
[----:B------:R-:W-:-:S03]  /*8970*/  LOP3.LUT R175, R179, 0x40, RZ, 0x3c, !PT ;  /* 0x00000040b3af7812 */ /* 0x000fc600078e3cff */
[----:B------:R-:W-:Y:S04]  /*8980*/  SHFL.IDX PT, R30, R29, R27, 0x1f ;  /* 0x00001f1b1d1e7589 */ /* 0x000fe800000e0000 */
[----:B------:R-:W0:Y:S04]  /*8990*/  SHFL.IDX PT, R28, R28, R27, 0x1f ;  /* 0x00001f1b1c1c7589 */ /* 0x000e2800000e0000 */
[----:B------:R-:W1:Y:S04]  /*89a0*/  SHFL.IDX PT, R29, R35, R27, 0x1f ;  /* 0x00001f1b231d7589 */ /* 0x000e6800000e0000 */
[----:B------:R-:W-:Y:S04]  /*89b0*/  SHFL.IDX PT, R25, R25, R24, 0x1f ;  /* 0x00001f1819197589 */ /* 0x000fe800000e0000 */
[----:B------:R-:W-:Y:S04]  /*89c0*/  SHFL.IDX PT, R36, R36, R24, 0x1f ;  /* 0x00001f1824247589 */ /* 0x000fe800000e0000 */
[----:B------:R-:W-:Y:S04]  /*89d0*/  SHFL.IDX PT, R37, R37, R24, 0x1f ;  /* 0x00001f1825257589 */ /* 0x000fe800000e0000 */
[----:B------:R3:W-:Y:S04]  /*89e0*/  SHFL.IDX PT, R39, R39, R24, 0x1f ;  /* 0x00001f1827277589 */ /* 0x0007e800000e0000 */
[----:B------:R4:W-:Y:S04]  /*89f0*/  SHFL.IDX PT, R174, R26, R27, 0x1f ;  /* 0x00001f1b1aae7589 */ /* 0x0009e800000e0000 */
[----:B------:R5:W-:Y:S01]  /*8a00*/  STS.U8 [R175+UR17+0x1200], R155 ;  /* 0x0012009baf007988 */ /* 0x000be20008000011 */
[----:B---3--:R-:W-:-:S02]  /*8a10*/  LOP3.LUT R24, R179, 0x50, RZ, 0x3c, !PT ;  /* 0x00000050b3187812 */ /* 0x008fc400078e3cff */
[C---:B----4-:R-:W-:Y:S01]  /*8a20*/  LOP3.LUT R26, R179.reuse, 0x60, RZ, 0x3c, !PT ;  /* 0x00000060b31a7812 */ /* 0x050fe200078e3cff */
[----:B------:R-:W-:Y:S01]  /*8a30*/  STS.U8 [R175+UR17+0x200], R62 ;  /* 0x0002003eaf007988 */ /* 0x000fe20008000011 */
[----:B-----5:R-:W-:-:S03]  /*8a40*/  LOP3.LUT R155, R179, 0x70, RZ, 0x3c, !PT ;  /* 0x00000070b39b7812 */ /* 0x020fc600078e3cff */
[----:B------:R-:W-:Y:S04]  /*8a50*/  STS.U8 [R175+UR17+0x600], R213 ;  /* 0x000600d5af007988 */ /* 0x000fe80008000011 */
[----:B------:R-:W-:Y:S04]  /*8a60*/  STS.U8 [R175+UR17+0xa00], R160 ;  /* 0x000a00a0af007988 */ /* 0x000fe80008000011 */
[----:B------:R-:W-:Y:S04]  /*8a70*/  STS.U8 [R175+UR17+0xe00], R176 ;  /* 0x000e00b0af007988 */ /* 0x000fe80008000011 */
[----:B------:R-:W-:Y:S04]  /*8a80*/  STS.U8 [R175+UR17+0x1600], R148 ;  /* 0x00160094af007988 */ /* 0x000fe80008000011 */
[----:B------:R-:W-:Y:S04]  /*8a90*/  STS.U8 [R175+UR17+0x1a00], R78 ;  /* 0x001a004eaf007988 */ /* 0x000fe80008000011 */
[----:B------:R-:W-:Y:S04]  /*8aa0*/  STS.U8 [R175+UR17+0x1e00], R66 ;  /* 0x001e0042af007988 */ /* 0x000fe80008000011 */
[----:B------:R3:W-:Y:S04]  /*8ab0*/  STS.U8 [R24+UR17+0x280], R58 ;  /* 0x0002803a18007988 */ /* 0x0007e80008000011 */
        /* <DEDUP_REMOVED lines=22> */
[----:B------:R0:W-:Y:S01]  /*8c20*/  STS.U8 [R155+UR17+0x1f80], R54 ;  /* 0x001f80369b007988 */ /* 0x0001e20008000011 */
[----:B---3--:R-:W-:Y:S01]  /*8c30*/  IMAD.MOV.U32 R58, RZ, RZ, 0x5410 ;  /* 0x00005410ff3a7424 */ /* 0x008fe200078e00ff */
[----:B------:R3:W-:Y:S06]  /*8c40*/  MEMBAR.ALL.CTA ;  /* 0x0000000000007992 */ /* 0x0007ec0000008000 */
[----:B---3--:R-:W3:Y:S01]  /*8c50*/  FENCE.VIEW.ASYNC.S ;  /* 0x00000000000073c6 */ /* 0x008ee20000000000 */
[----:B----4-:R-:W-:-:S02]  /*8c60*/  IMAD.MOV.U32 R47, RZ, RZ, 0x7632 ;  /* 0x00007632ff2f7424 */ /* 0x010fc400078e00ff */
[----:B-----5:R-:W-:Y:S01]  /*8c70*/  FADD R26, -R41, R127 ;  /* 0x0000007f291a7221 */ /* 0x020fe20000000100 */
[----:B--2---:R-:W-:-:S03]  /*8c80*/  LOP3.LUT P1, RZ, R177, 0x2, RZ, 0xc0, !PT ;  /* 0x00000002b1ff7812 */ /* 0x004fc6000782c0ff */
[----:B------:R-:W-:Y:S01]  /*8c90*/  FMUL R26, R26, 1.4426950216293334961 ;  /* 0x3fb8aa3b1a1a7820 */ /* 0x000fe20000400000 */
[----:B------:R-:W-:Y:S02]  /*8ca0*/  SEL R58, R58, 0x1054, !P1 ;  /* 0x000010543a3a7807 */ /* 0x000fe40004800000 */
[----:B------:R-:W-:Y:S01]  /*8cb0*/  SEL R47, R47, 0x3276, !P1 ;  /* 0x000032762f2f7807 */ /* 0x000fe20004800000 */
[----:B---3--:R-:W-:Y:S01]  /*8cc0*/  SHFL.IDX PT, R161, R31, R27, 0x1f ;  /* 0x00001f1b1fa17589 */ /* 0x008fe200000e0000 */
[----:B0-----:R0:W2:Y:S03]  /*8cd0*/  MUFU.EX2 R54, R26 ;  /* 0x0000001a00367308 */ /* 0x0010a60000000800 */
[----:B------:R-:W3:Y:S04]  /*8ce0*/  SHFL.IDX PT, R35, R167, R27, 0x1f ;  /* 0x00001f1ba7237589 */ /* 0x000ee800000e0000 */
[----:B------:R-:W4:Y:S01]  /*8cf0*/  SHFL.IDX PT, R38, R38, R27, 0x1f ;  /* 0x00001f1b26267589 */ /* 0x000f2200000e0000 */
[----:B0-----:R-:W-:-:S03]  /*8d00*/  PRMT R26, R147, R58, R28 ;  /* 0x0000003a931a7216 */ /* 0x001fc6000000001c */
[----:B------:R0:W5:Y:S02]  /*8d10*/  SHFL.IDX PT, R146, R146, R27, 0x1f ;  /* 0x00001f1b92927589 */ /* 0x00016400000e0000 */
[-C--:B0-----:R-:W-:Y:S02]  /*8d20*/  PRMT R27, R147, R47.reuse, R28 ;  /* 0x0000002f931b7216 */ /* 0x081fe4000000001c */
[C-C-:B-1----:R-:W-:Y:S02]  /*8d30*/  PRMT R28, R34.reuse, R58, R29.reuse ;  /* 0x0000003a221c7216 */ /* 0x142fe4000000001d */
[----:B------:R-:W-:Y:S01]  /*8d40*/  PRMT R29, R34, R47, R29 ;  /* 0x0000002f221d7216 */ /* 0x000fe2000000001d */
[----:B------:R-:W-:-:S04]  /*8d50*/  FADD R34, -R153, R129 ;  /* 0x0000008199227221 */ /* 0x000fc80000000100 */
[----:B------:R-:W-:-:S06]  /*8d60*/  FMUL R62, R34, 1.4426950216293334961 ;  /* 0x3fb8aa3b223e7820 */ /* 0x000fcc0000400000 */
[----:B------:R-:W0:Y:S01]  /*8d70*/  MUFU.EX2 R62, R62 ;  /* 0x0000003e003e7308 */ /* 0x000e220000000800 */
[CCC-:B---3--:R-:W-:Y:S02]  /*8d80*/  PRMT R34, R36.reuse, R58.reuse, R35.reuse ;  /* 0x0000003a24227216 */ /* 0x1c8fe40000000023 */
[C-C-:B------:R-:W-:Y:S02]  /*8d90*/  PRMT R24, R25.reuse, R58, R30.reuse ;  /* 0x0000003a19187216 */ /* 0x140fe4000000001e */
[-C--:B------:R-:W-:Y:S01]  /*8da0*/  PRMT R35, R36, R47.reuse, R35 ;  /* 0x0000002f24237216 */ /* 0x080fe20000000023 */
[-C--:B--2---:R-:W-:Y:S01]  /*8db0*/  FMUL R90, R90, R54.reuse ;  /* 0x000000365a5a7220 */ /* 0x084fe20000400000 */
[-C--:B------:R-:W-:Y:S01]  /*8dc0*/  PRMT R25, R25, R47.reuse, R30 ;  /* 0x0000002f19197216 */ /* 0x080fe2000000001e */
[----:B------:R-:W-:Y:S01]  /*8dd0*/  FMUL R91, R91, R54 ;  /* 0x000000365b5b7220 */ /* 0x000fe20000400000 */
[----:B----4-:R-:W-:Y:S01]  /*8de0*/  PRMT R36, R37, R58, R38 ;  /* 0x0000003a25247216 */ /* 0x010fe20000000026 */
[----:B------:R-:W-:Y:S01]  /*8df0*/  FMUL R94, R94, R54 ;  /* 0x000000365e5e7220 */ /* 0x000fe20000400000 */
[C-C-:B------:R-:W-:Y:S01]  /*8e00*/  PRMT R30, R32.reuse, R58, R174.reuse ;  /* 0x0000003a201e7216 */ /* 0x140fe200000000ae */
[-C--:B------:R-:W-:Y:S01]  /*8e10*/  FMUL R95, R95, R54.reuse ;  /* 0x000000365f5f7220 */ /* 0x080fe20000400000 */
[-C--:B------:R-:W-:Y:S01]  /*8e20*/  PRMT R31, R32, R47.reuse, R174 ;  /* 0x0000002f201f7216 */ /* 0x080fe200000000ae */
[-C--:B------:R-:W-:Y:S01]  /*8e30*/  FMUL R98, R98, R54.reuse ;  /* 0x0000003662627220 */ /* 0x080fe20000400000 */
[----:B------:R-:W-:Y:S01]  /*8e40*/  PRMT R37, R37, R47, R38 ;  /* 0x0000002f25257216 */ /* 0x000fe20000000026 */
[-C--:B------:R-:W-:Y:S01]  /*8e50*/  FMUL R99, R99, R54.reuse ;  /* 0x0000003663637220 */ /* 0x080fe20000400000 */
        /* <DEDUP_REMOVED lines=8> */
[----:B------:R-:W-:Y:S01]  /*8ee0*/  FMUL R118, R118, R54 ;  /* 0x0000003676767220 */ /* 0x000fe20000400000 */
[-C--:B0-----:R-:W-:Y:S01]  /*8ef0*/  FMUL R88, R88, R62.reuse ;  /* 0x0000003e58587220 */ /* 0x081fe20000400000 */
        /* <DEDUP_REMOVED lines=15> */
[----:B------:R-:W-:Y:S01]  /*8ff0*/  FMUL R119, R119, R54 ;  /* 0x0000003677777220 */ /* 0x000fe20000400000 */
[----:B------:R-:W-:-:S02]  /*9000*/  PRMT R32, R33, R58, R161 ;  /* 0x0000003a21207216 */ /* 0x000fc400000000a1 */
[--C-:B-----5:R-:W-:Y:S02]  /*9010*/  PRMT R38, R39, R58, R146.reuse ;  /* 0x0000003a27267216 */ /* 0x120fe40000000092 */
[-C--:B------:R-:W-:Y:S02]  /*9020*/  PRMT R33, R33, R47.reuse, R161 ;  /* 0x0000002f21217216 */ /* 0x080fe400000000a1 */
[----:B------:R-:W-:Y:S01]  /*9030*/  PRMT R39, R39, R47, R146 ;  /* 0x0000002f27277216 */ /* 0x000fe20000000092 */
[----:B------:R-:W-:Y:S06]  /*9040*/  BAR.SYNC.DEFER_BLOCKING 0x0 ;  /* 0x0000000000007b1d */ /* 0x000fec0000010000 */
[----:B------:R-:W-:Y:S01]  /*9050*/  UMOV UR30, UR10 ;  /* 0x0000000a001e7c82 */ /* 0x000fe20008000000 */
[----:B------:R-:W-:Y:S01]  /*9060*/  UMOV UR31, 0x40000040 ;  /* 0x40000040001f7882 */ /* 0x000fe20000000000 */
[----:B------:R-:W-:-:S06]  /*9070*/  WARPGROUP.ARRIVE ;  /* 0x00000000000079c5 */ /* 0x000fcc0000000000 */
[----:B------:R-:W-:Y:S01]  /*9080*/  QGMMA.64x64x32.F32.E4M3.E4M3 R88, R24, gdesc[UR28], R88 ;  /* 0x00e0001c18587df3 */ /* 0x000fe20008700858 */
[----:B------:R-:W-:Y:S01]  /*9090*/  FADD R159, R159, R163 ;  /* 0x000000a39f9f7221 */ /* 0x000fe20000000000 */
[----:B------:R-:W-:-:S03]  /*90a0*/  FADD R49, R49, R51 ;  /* 0x0000003331317221 */ /* 0x000fc60000000000 */
        /* <DEDUP_REMOVED lines=9> */
[----:B------:R-:W-:Y:S01]  /*9140*/  FADD R49, R61, R49 ;  /* 0x000000313d317221 */ /* 0x000fe20000000000 */
[----:B------:R-:W-:Y:S02]  /*9150*/  QGMMA.64x64x32.F32.E4M3.E4M3 R88, R28, gdesc[UR16], R88 ;  /* 0x00e000101c587df3 */ /* 0x000fe40008700858 */
        /* <DEDUP_REMOVED lines=23> */
[----:B------:R-:W-:Y:S01]  /*92d0*/  QGMMA.64x64x32.F32.E4M3.E4M3 R88, R32, gdesc[UR20], R88 ;  /* 0x00e0001420587df3 */ /* 0x000fe20008700858 */
[----:B------:R-:W-:Y:S02]  /*92e0*/  FADD R49, R84, R49 ;  /* 0x0000003154317221 */ /* 0x000fe40000000000 */
[----:B------:R-:W-:Y:S02]  /*92f0*/  FADD R159, R64, R159 ;  /* 0x0000009f409f7221 */ /* 0x000fe40000000000 */
[----:B------:R-:W-:Y:S02]  /*9300*/  FADD R49, R85, R49 ;  /* 0x0000003155317221 */ /* 0x000fe40000000000 */
[----:B------:R-:W-:Y:S02]  /*9310*/  FADD R159, R130, R159 ;  /* 0x0000009f829f7221 */ /* 0x000fe40000000000 */
[----:B------:R-:W-:-:S02]  /*9320*/  FADD R49, R134, R49 ;  /* 0x0000003186317221 */ /* 0x000fc40000000000 */
[----:B------:R-:W-:Y:S02]  /*9330*/  FADD R159, R132, R159 ;  /* 0x0000009f849f7221 */ /* 0x000fe40000000000 */
        /* <DEDUP_REMOVED lines=20> */
[----:B------:R-:W-:Y:S01]  /*9480*/  FADD R49, R154, R49 ;  /* 0x000000319a317221 */ /* 0x000fe20000000000 */
[----:B------:R-:W-:Y:S02]  /*9490*/  QGMMA.64x64x32.F32.E4M3.E4M3 R88, R36, gdesc[UR24], R88, gsb0 ;  /* 0x00e0001824587df3 */ /* 0x000fe40008000858 */
[----:B------:R-:W0:Y:S04]  /*94a0*/  SHFL.BFLY PT, R42, R159, 0x2, 0x1f ;  /* 0x0c401f009f2a7f89 */ /* 0x000e2800000e0000 */
[----:B------:R-:W1:Y:S01]  /*94b0*/  SHFL.BFLY PT, R40, R49, 0x2, 0x1f ;  /* 0x0c401f0031287f89 */ /* 0x000e6200000e0000 */
[----:B------:R-:W2:Y:S01]  /*94c0*/  S2R R148, SR_CTAID.X ;  /* 0x0000000000947919 */ /* 0x000ea20000002500 */
[----:B------:R-:W-:Y:S01]  /*94d0*/  UIADD3 UR6, UR6, 0x80, URZ ;  /* 0x0000008006067890 */ /* 0x000fe2000fffe03f */
[----:B0-----:R-:W-:Y:S01]  /*94e0*/  FADD R42, R159, R42 ;  /* 0x0000002a9f2a7221 */ /* 0x001fe20000000000 */
[----:B-1----:R-:W-:-:S04]  /*94f0*/  FADD R40, R49, R40 ;  /* 0x0000002831287221 */ /* 0x002fc80000000000 */
[----:B------:R-:W0:Y:S04]  /*9500*/  SHFL.BFLY PT, R43, R42, 0x1, 0x1f ;  /* 0x0c201f002a2b7f89 */ /* 0x000e2800000e0000 */
[----:B------:R-:W1:Y:S01]  /*9510*/  SHFL.BFLY PT, R44, R40, 0x1, 0x1f ;  /* 0x0c201f00282c7f89 */ /* 0x000e6200000e0000 */
[----:B--2---:R-:W-:-:S04]  /*9520*/  IMAD.SHL.U32 R148, R148, 0x40, RZ ;  /* 0x0000004094947824 */ /* 0x004fc800078e00ff */
[----:B------:R-:W-:-:S05]  /*9530*/  VIADD R148, R148, 0x40 ;  /* 0x0000004094947836 */ /* 0x000fca0000000000 */
[----:B------:R-:W-:Y:S01]  /*9540*/  ISETP.LE.AND P1, PT, R148, UR6, PT ;  /* 0x0000000694007c0c */ /* 0x000fe2000bf23270 */
[----:B------:R-:W-:Y:S02]  /*9550*/  ULEA UR4, UR32, UR4, 0x7 ;  /* 0x0000000420047291 */ /* 0x000fe4000f8e383f */
[----:B------:R-:W-:Y:S01]  /*9560*/  ULEA UR5, UR33, UR5, 0x7 ;  /* 0x0000000521057291 */ /* 0x000fe2000f8e383f */
[----:B0-----:R-:W-:Y:S01]  /*9570*/  FADD R43, R42, R43 ;  /* 0x0000002b2a2b7221 */ /* 0x001fe20000000000 */
[----:B-1----:R-:W-:-:S03]  /*9580*/  FADD R44, R40, R44 ;  /* 0x0000002c282c7221 */ /* 0x002fc60000000000 */
[----:B------:R-:W-:Y:S01]  /*9590*/  FFMA R126, R62, R126, R43 ;  /* 0x0000007e3e7e7223 */ /* 0x000fe2000000002b */
[----:B------:R-:W-:Y:S02]  /*95a0*/  IMAD.MOV.U32 R42, RZ, RZ, R153 ;  /* 0x000000ffff2a7224 */ /* 0x000fe400078e0099 */
[----:B------:R-:W-:Y:S01]  /*95b0*/  FFMA R128, R54, R128, R44 ;  /* 0x0000008036807223 */ /* 0x000fe2000000002c */
[----:B------:R-:W-:Y:S02]  /*95c0*/  IMAD.MOV.U32 R40, RZ, RZ, R41 ;  /* 0x000000ffff287224 */ /* 0x000fe400078e0029 */
[----:B------:R-:W-:Y:S02]  /*95d0*/  IMAD.MOV.U32 R129, RZ, RZ, R153 ;  /* 0x000000ffff817224 */ /* 0x000fe400078e0099 */
[----:B------:R-:W-:Y:S01]  /*95e0*/  IMAD.MOV.U32 R127, RZ, RZ, R41 ;  /* 0x000000ffff7f7224 */ /* 0x000fe200078e0029 */
[----:B------:R-:W-:Y:S02]  /*95f0*/  WARPGROUP.DEPBAR.LE gsb0, 0x0 ;  /* 0x00008000000079c5 */ /* 0x000fe40000010000 */
[----:B------:R-:W-:Y:S05]  /*9600*/  @!P1 BRA `(.L_x_1) ;  /* 0xffffff9c00cc9947 */ /* 0x000fea000383ffff */
.L_x_0:
[----:B------:R-:W-:Y:S01]  /*9610*/  FMUL R0, R119, 0.25 ;  /* 0x3e80000077007820 */ /* 0x000fe20000400000 */
[----:B------:R-:W-:Y:S01]  /*9620*/  FSETP.GT.AND P0, PT, |R128|, 8.50705917302346158658e+37, PT ;  /* 0x7e8000008000780b */ /* 0x000fe20003f04200 */
[----:B------:R-:W-:Y:S01]  /*9630*/  FMUL R3, R118, 0.25 ;  /* 0x3e80000076037820 */ /* 0x000fe20000400000 */
[----:B------:R-:W-:Y:S01]  /*9640*/  FMUL R2, R115, 0.25 ;  /* 0x3e80000073027820 */ /* 0x000fe20000400000 */
[----:B------:R-:W-:Y:S01]  /*9650*/  FMUL R5, R114, 0.25 ;  /* 0x3e80000072057820 */ /* 0x000fe20000400000 */
[----:B--2---:R-:W-:Y:S01]  /*9660*/  FSEL R12, R0, R119, P0 ;  /* 0x00000077000c7208 */ /* 0x004fe20000000000 */
[----:B------:R-:W-:Y:S01]  /*9670*/  FMUL R0, R111, 0.25 ;  /* 0x3e8000006f007820 */ /* 0x000fe20000400000 */
[----:B------:R-:W-:Y:S01]  /*9680*/  FSEL R118, R3, R118, P0 ;  /* 0x0000007603767208 */ /* 0x000fe20000000000 */
        /* <DEDUP_REMOVED lines=11> */
[----:B------:R-:W0:Y:S01]  /*9740*/  S2R R0, SR_TID.X ;  /* 0x0000000000007919 */ /* 0x000e220000002100 */
[----:B------:R-:W-:Y:S01]  /*9750*/  FSEL R102, R3, R102, P0 ;  /* 0x0000006603667208 */ /* 0x000fe20000000000 */
[----:B------:R-:W-:Y:S01]  /*9760*/  FMUL R3, R116, 0.25 ;  /* 0x3e80000074037820 */ /* 0x000fe20000400000 */
[----:B------:R-:W-:Y:S01]  /*9770*/  FSEL R114, R5, R114, P0 ;  /* 0x0000007205727208 */ /* 0x000fe20000000000 */
[----:B------:R-:W-:Y:S01]  /*9780*/  FMUL R5, R106, 0.25 ;  /* 0x3e8000006a057820 */ /* 0x000fe20000400000 */
[----:B------:R-:W-:Y:S01]  /*9790*/  FSETP.GT.AND P1, PT, |R126|, 8.50705917302346158658e+37, PT ;  /* 0x7e8000007e00780b */ /* 0x000fe20003f24200 */
        /* <DEDUP_REMOVED lines=23> */
[----:B------:R-:W-:Y:S01]  /*9910*/  FMUL R7, R94, 0.25 ;  /* 0x3e8000005e077820 */ /* 0x000fe20000400000 */
[----:B------:R-:W-:Y:S01]  /*9920*/  FSEL R26, R4, R105, P1 ;  /* 0x00000069041a7208 */ /* 0x000fe20000800000 */
[----:B------:R-:W-:Y:S01]  /*9930*/  FMUL R4, R97, 0.25 ;  /* 0x3e80000061047820 */ /* 0x000fe20000400000 */
[----:B------:R-:W-:Y:S01]  /*9940*/  FSEL R92, R3, R92, P1 ;  /* 0x0000005c035c7208 */ /* 0x000fe20000800000 */
[----:B------:R-:W-:Y:S01]  /*9950*/  FMUL R3, R128, 8388608 ;  /* 0x4b00000080037820 */ /* 0x000fe20000400000 */
[----:B------:R-:W-:Y:S01]  /*9960*/  FSEL R30, R2, R101, P1 ;  /* 0x00000065021e7208 */ /* 0x000fe20000800000 */
[----:B------:R-:W-:Y:S01]  /*9970*/  FMUL R2, R89, 0.25 ;  /* 0x3e80000059027820 */ /* 0x000fe20000400000 */
[----:B------:R-:W-:Y:S01]  /*9980*/  FSEL R44, R6, R91, P0 ;  /* 0x0000005b062c7208 */ /* 0x000fe20000000000 */
[----:B------:R-:W-:Y:S01]  /*9990*/  FMUL R6, R93, 0.25 ;  /* 0x3e8000005d067820 */ /* 0x000fe20000400000 */
[----:B------:R-:W-:Y:S01]  /*99a0*/  FSEL R108, R5, R108, P1 ;  /* 0x0000006c056c7208 */ /* 0x000fe20000800000 */
[----:B------:R-:W-:Y:S01]  /*99b0*/  FMUL R5, R96, 0.25 ;  /* 0x3e80000060057820 */ /* 0x000fe20000400000 */
[----:B------:R-:W-:Y:S01]  /*99c0*/  FSETP.GEU.AND P3, PT, R128, 1.175494350822287508e-38, PT ;  /* 0x008000008000780b */ /* 0x000fe20003f6e000 */
[----:B0-----:R-:W-:Y:S01]  /*99d0*/  IMAD.SHL.U32 R9, R0, 0x8, RZ ;  /* 0x0000000800097824 */ /* 0x001fe200078e00ff */
[----:B------:R-:W-:Y:S01]  /*99e0*/  FSEL R94, R7, R94, P0 ;  /* 0x0000005e075e7208 */ /* 0x000fe20000000000 */
[----:B------:R-:W-:Y:S01]  /*99f0*/  FMUL R7, R104, 0.25 ;  /* 0x3e80000068077820 */ /* 0x000fe20000400000 */
[----:B------:R-:W-:Y:S01]  /*9a00*/  FSEL R34, R4, R97, P1 ;  /* 0x0000006104227208 */ /* 0x000fe20000800000 */
[----:B------:R-:W-:Y:S01]  /*9a10*/  BAR.SYNC.DEFER_BLOCKING 0x0 ;  /* 0x0000000000007b1d */ /* 0x000fe20000010000 */
[----:B------:R-:W-:-:S02]  /*9a20*/  LOP3.LUT R4, R0, 0x7, RZ, 0xc0, !PT ;  /* 0x0000000700047812 */ /* 0x000fc400078ec0ff */
[----:B------:R-:W-:Y:S02]  /*9a30*/  FSEL R50, R3, R128, !P3 ;  /* 0x0000008003327208 */ /* 0x000fe40005800000 */
[----:B------:R-:W-:Y:S01]  /*9a40*/  FSEL R46, R2, R89, P1 ;  /* 0x00000059022e7208 */ /* 0x000fe20000800000 */
[----:B------:R-:W-:Y:S01]  /*9a50*/  FMUL R2, R126, 8388608 ;  /* 0x4b0000007e027820 */ /* 0x000fe20000400000 */
[----:B------:R-:W-:Y:S01]  /*9a60*/  FSEL R96, R5, R96, P1 ;  /* 0x0000006005607208 */ /* 0x000fe20000800000 */
[----:B------:R-:W-:Y:S01]  /*9a70*/  FMUL R5, R88, 0.25 ;  /* 0x3e80000058057820 */ /* 0x000fe20000400000 */
[----:B------:R-:W-:Y:S01]  /*9a80*/  FSEL R38, R6, R93, P1 ;  /* 0x0000005d06267208 */ /* 0x000fe20000800000 */
[----:B------:R-:W-:Y:S01]  /*9a90*/  IMAD.SHL.U32 R6, R0, 0x4, RZ ;  /* 0x0000000400067824 */ /* 0x000fe200078e00ff */
[----:B------:R-:W-:Y:S01]  /*9aa0*/  FSEL R104, R7, R104, P1 ;  /* 0x0000006807687208 */ /* 0x000fe20000800000 */
[----:B------:R-:W-:Y:S01]  /*9ab0*/  VIADD R3, R50, 0xc0cafb0d ;  /* 0xc0cafb0d32037836 */ /* 0x000fe20000000000 */
[----:B------:R-:W-:Y:S01]  /*9ac0*/  FSETP.GEU.AND P2, PT, R126, 1.175494350822287508e-38, PT ;  /* 0x008000007e00780b */ /* 0x000fe20003f4e000 */
[----:B------:R-:W0:Y:S01]  /*9ad0*/  S2R R130, SR_CTAID.X ;  /* 0x0000000000827919 */ /* 0x000e220000002500 */
[C---:B------:R-:W-:Y:S01]  /*9ae0*/  FSETP.GEU.AND P4, PT, |R128|.reuse, 1.175494350822287508e-38, PT ;  /* 0x008000008000780b */ /* 0x040fe20003f8e200 */
[----:B------:R-:W-:Y:S01]  /*9af0*/  @P0 FMUL R128, R128, 0.25 ;  /* 0x3e80000080800820 */ /* 0x000fe20000400000 */
[----:B------:R-:W-:Y:S01]  /*9b00*/  LEA R7, R4, UR17, 0x4 ;  /* 0x0000001104077c11 */ /* 0x000fe2000f8e20ff */
[----:B------:R-:W1:Y:S01]  /*9b10*/  S2R R131, SR_TID.X ;  /* 0x0000000000837919 */ /* 0x000e620000002100 */
[----:B------:R-:W-:Y:S01]  /*9b20*/  LOP3.LUT R10, R0, 0x8, RZ, 0xc0, !PT ;  /* 0x00000008000a7812 */ /* 0x000fe200078ec0ff */
[----:B------:R-:W2:Y:S01]  /*9b30*/  LDC.64 R74, c[0x0][0x228] ;  /* 0x00008a00ff4a7b82 */ /* 0x000ea20000000a00 */
[----:B------:R-:W-:Y:S01]  /*9b40*/  FSEL R55, R2, R126, !P2 ;  /* 0x0000007e02377208 */ /* 0x000fe20005000000 */
[----:B------:R-:W-:Y:S01]  /*9b50*/  ULDC.64 UR4, c[0x0][0x270] ;  /* 0x00009c0000047ab9 */ /* 0x000fe20000000a00 */
[----:B------:R-:W-:Y:S01]  /*9b60*/  FSEL R88, R5, R88, P1 ;  /* 0x0000005805587208 */ /* 0x000fe20000800000 */
[--C-:B------:R-:W-:Y:S01]  /*9b70*/  IMAD R5, R4, -0x8, R7.reuse ;  /* 0xfffffff804057824 */ /* 0x100fe200078e0207 */
[----:B------:R-:W-:Y:S01]  /*9b80*/  LOP3.LUT R6, R6, 0xc0, RZ, 0xc0, !PT ;  /* 0x000000c006067812 */ /* 0x000fe200078ec0ff */
[----:B------:R-:W-:Y:S01]  /*9b90*/  IMAD R48, R10, 0x80, R7 ;  /* 0x000000800a307824 */ /* 0x000fe200078e0207 */
[----:B------:R-:W-:Y:S01]  /*9ba0*/  LOP3.LUT R7, R3, 0xff800000, RZ, 0xc0, !PT ;  /* 0xff80000003077812 */ /* 0x000fe200078ec0ff */
[----:B------:R-:W-:-:S02]  /*9bb0*/  VIADD R2, R55, 0xc0cafb0d ;  /* 0xc0cafb0d37027836 */ /* 0x000fc40000000000 */
[----:B------:R-:W-:Y:S01]  /*9bc0*/  @!P4 FMUL R128, R128, 16777216 ;  /* 0x4b8000008080c820 */ /* 0x000fe20000400000 */
[----:B------:R-:W-:Y:S01]  /*9bd0*/  IMAD.IADD R11, R6, 0x1, R5 ;  /* 0x00000001060b7824 */ /* 0x000fe200078e0205 */
[----:B------:R-:W-:Y:S01]  /*9be0*/  FSEL R5, RZ, -23, P3 ;  /* 0xc1b80000ff057808 */ /* 0x000fe20001800000 */
[----:B------:R-:W-:Y:S01]  /*9bf0*/  @!P4 FMUL R12, R12, 16777216 ;  /* 0x4b8000000c0cc820 */ /* 0x000fe20000400000 */
[----:B------:R-:W-:Y:S01]  /*9c00*/  I2FP.F32.S32 R8, R7 ;  /* 0x0000000700087245 */ /* 0x000fe20000201400 */
[----:B------:R-:W-:Y:S01]  /*9c10*/  @!P4 FMUL R118, R118, 16777216 ;  /* 0x4b8000007676c820 */ /* 0x000fe20000400000 */
[----:B------:R-:W-:Y:S01]  /*9c20*/  LOP3.LUT R4, R2, 0xff800000, RZ, 0xc0, !PT ;  /* 0xff80000002047812 */ /* 0x000fe200078ec0ff */
[----:B------:R-:W-:Y:S01]  /*9c30*/  @!P4 FMUL R16, R16, 16777216 ;  /* 0x4b8000001010c820 */ /* 0x000fe20000400000 */
[----:B------:R-:W-:Y:S01]  /*9c40*/  LEA.HI R2, R10, R11, RZ, 0x1f ;  /* 0x0000000b0a027211 */ /* 0x000fe200078ff8ff */
[----:B------:R-:W-:Y:S01]  /*9c50*/  FFMA.FTZ R10, R8, 1.1920928955078125e-07, R5 ;  /* 0x34000000080a7823 */ /* 0x000fe20000010005 */
[C---:B------:R-:W-:Y:S01]  /*9c60*/  FSETP.GEU.AND P0, PT, |R126|.reuse, 1.175494350822287508e-38, PT ;  /* 0x008000007e00780b */ /* 0x040fe20003f0e200 */
[----:B------:R-:W3:Y:S01]  /*9c70*/  MUFU.RCP R5, R128 ;  /* 0x0000008000057308 */ /* 0x000ee20000001000 */
[----:B------:R-:W-:Y:S01]  /*9c80*/  @P1 FMUL R126, R126, 0.25 ;  /* 0x3e8000007e7e1820 */ /* 0x000fe20000400000 */
[----:B------:R-:W-:Y:S01]  /*9c90*/  LOP3.LUT R9, R9, 0x380, RZ, 0xc0, !PT ;  /* 0x0000038009097812 */ /* 0x000fe200078ec0ff */
[----:B------:R-:W-:Y:S01]  /*9ca0*/  @!P4 FMUL R114, R114, 16777216 ;  /* 0x4b8000007272c820 */ /* 0x000fe20000400000 */
        /* <DEDUP_REMOVED lines=13> */
[----:B------:R-:W-:-:S02]  /*9d80*/  IMAD.IADD R48, R9, 0x1, R48 ;  /* 0x0000000109307824 */ /* 0x000fc400078e0230 */
[C---:B---3--:R-:W-:Y:S01]  /*9d90*/  FMUL R12, R5.reuse, R12 ;  /* 0x0000000c050c7220 */ /* 0x048fe20000400000 */
[C---:B------:R-:W-:Y:S01]  /*9da0*/  FMUL R9, R5.reuse, R118 ;  /* 0x0000007605097220 */ /* 0x040fe20000400000 */
        /* <DEDUP_REMOVED lines=13> */
[----:B------:R-:W-:Y:S01]  /*9e80*/  FMUL R35, R5, R90 ;  /* 0x0000005a05237220 */ /* 0x000fe20000400000 */
[----:B------:R-:W-:Y:S01]  /*9e90*/  @!P0 FMUL R14, R14, 16777216 ;  /* 0x4b8000000e0e8820 */ /* 0x000fe20000400000 */
[----:B------:R-:W3:Y:S01]  /*9ea0*/  MUFU.RCP R5, R126 ;  /* 0x0000007e00057308 */ /* 0x000ee20000001000 */
        /* <DEDUP_REMOVED lines=15> */
[----:B------:R-:W-:Y:S01]  /*9fa0*/  F2FP.SATFINITE.E4M3.F32.PACK_AB_MERGE_C R35, R44, R35, RZ ;  /* 0x000000232c23723e */ /* 0x000fe200048070ff */
        /* <DEDUP_REMOVED lines=16> */
[----:B------:R-:W-:Y:S01]  /*a0b0*/  F2FP.SATFINITE.E4M3.F32.PACK_AB_MERGE_C R37, R46, R37, RZ ;  /* 0x000000252e25723e */ /* 0x000fe200048070ff */
[----:B------:R-:W-:Y:S01]  /*a0c0*/  IMAD.IADD R7, R50, 0x1, -R7 ;  /* 0x0000000132077824 */ /* 0x000fe200078e0a07 */
[----:B------:R-:W-:Y:S01]  /*a0d0*/  F2FP.SATFINITE.E4M3.F32.PACK_AB_MERGE_C R33, R38, R33, RZ ;  /* 0x000000212621723e */ /* 0x000fe200048070ff */
[----:B0-----:R-:W-:Y:S01]  /*a0e0*/  IMAD.SHL.U32 R130, R130, 0x40, RZ ;  /* 0x0000004082827824 */ /* 0x001fe200078e00ff */
[----:B------:R-:W-:Y:S01]  /*a0f0*/  F2FP.SATFINITE.E4M3.F32.PACK_AB_MERGE_C R5, R34, R5, RZ ;  /* 0x000000052205723e */ /* 0x000fe200048070ff */
[----:B------:R-:W-:Y:S01]  /*a100*/  UIMAD UR4, UR16, UR4, URZ ;  /* 0x00000004100472a4 */ /* 0x000fe2000f8e023f */
[----:B------:R-:W-:-:S02]  /*a110*/  F2FP.SATFINITE.E4M3.F32.PACK_AB_MERGE_C R31, R36, R31, RZ ;  /* 0x0000001f241f723e */ /* 0x000fc400048070ff */
[----:B------:R-:W-:Y:S01]  /*a120*/  F2FP.SATFINITE.E4M3.F32.PACK_AB_MERGE_C R29, R32, R29, RZ ;  /* 0x0000001d201d723e */ /* 0x000fe200048070ff */
[----:B------:R-:W0:Y:S01]  /*a130*/  LDC R36, c[0x0][0x278] ;  /* 0x00009e00ff247b82 */ /* 0x000e220000000800 */
[----:B------:R-:W-:Y:S02]  /*a140*/  FSEL R3, RZ, -23, P2 ;  /* 0xc1b80000ff037808 */ /* 0x000fe40001000000 */
[----:B------:R-:W-:Y:S01]  /*a150*/  I2FP.F32.S32 R6, R4 ;  /* 0x0000000400067245 */ /* 0x000fe20000201400 */
[----:B------:R-:W-:Y:S01]  /*a160*/  IMAD.IADD R4, R55, 0x1, -R4 ;  /* 0x0000000137047824 */ /* 0x000fe200078e0a04 */
[----:B------:R-:W-:Y:S02]  /*a170*/  F2FP.SATFINITE.E4M3.F32.PACK_AB_MERGE_C R13, R16, R13, RZ ;  /* 0x0000000d100d723e */ /* 0x000fe400048070ff */
[----:B------:R-:W-:Y:S01]  /*a180*/  F2FP.SATFINITE.E4M3.F32.PACK_AB_MERGE_C R15, R18, R15, RZ ;  /* 0x0000000f120f723e */ /* 0x000fe200048070ff */
[----:B------:R-:W-:Y:S01]  /*a190*/  FFMA.FTZ R3, R6, 1.1920928955078125e-07, R3 ;  /* 0x3400000006037823 */ /* 0x000fe20000010003 */
[----:B------:R-:W-:-:S02]  /*a1a0*/  F2FP.SATFINITE.E4M3.F32.PACK_AB_MERGE_C R14, R14, R11, RZ ;  /* 0x0000000b0e0e723e */ /* 0x000fc400048070ff */
[----:B------:R-:W-:Y:S02]  /*a1b0*/  F2FP.SATFINITE.E4M3.F32.PACK_AB_MERGE_C R16, R12, R9, RZ ;  /* 0x000000090c10723e */ /* 0x000fe400048070ff */
[----:B------:R-:W-:Y:S02]  /*a1c0*/  F2FP.SATFINITE.E4M3.F32.PACK_AB_MERGE_C R19, R22, R19, RZ ;  /* 0x000000131613723e */ /* 0x000fe400048070ff */
[----:B------:R-:W-:Y:S02]  /*a1d0*/  F2FP.SATFINITE.E4M3.F32.PACK_AB_MERGE_C R17, R20, R17, RZ ;  /* 0x000000111411723e */ /* 0x000fe400048070ff */
[----:B------:R-:W-:Y:S02]  /*a1e0*/  LOP3.LUT R11, R37, 0xffff, RZ, 0xc0, !PT ;  /* 0x0000ffff250b7812 */ /* 0x000fe400078ec0ff */
[----:B------:R-:W-:Y:S02]  /*a1f0*/  LOP3.LUT R18, R5, 0xffff, RZ, 0xc0, !PT ;  /* 0x0000ffff05127812 */ /* 0x000fe400078ec0ff */
[----:B------:R-:W-:-:S02]  /*a200*/  LOP3.LUT R12, R33, 0xffff, RZ, 0xc0, !PT ;  /* 0x0000ffff210c7812 */ /* 0x000fc400078ec0ff */
[----:B------:R-:W-:Y:S02]  /*a210*/  LOP3.LUT R35, R35, 0xffff, RZ, 0xc0, !PT ;  /* 0x0000ffff23237812 */ /* 0x000fe400078ec0ff */
[----:B------:R-:W-:Y:S02]  /*a220*/  LOP3.LUT R22, R29, 0xffff, RZ, 0xc0, !PT ;  /* 0x0000ffff1d167812 */ /* 0x000fe400078ec0ff */
[----:B------:R-:W-:Y:S02]  /*a230*/  LOP3.LUT R20, R31, 0xffff, RZ, 0xc0, !PT ;  /* 0x0000ffff1f147812 */ /* 0x000fe400078ec0ff */
[----:B------:R-:W-:Y:S02]  /*a240*/  F2FP.SATFINITE.E4M3.F32.PACK_AB_MERGE_C R23, R26, R23, RZ ;  /* 0x000000171a17723e */ /* 0x000fe400048070ff */
[----:B------:R-:W-:Y:S02]  /*a250*/  PRMT R6, R18, 0x3340, R1 ;  /* 0x0000334012067816 */ /* 0x000fe40000000001 */
[----:B------:R-:W-:-:S02]  /*a260*/  PRMT R5, R11, 0x3340, R12 ;  /* 0x000033400b057816 */ /* 0x000fc4000000000c */
[----:B------:R-:W-:Y:S02]  /*a270*/  PRMT R9, R22, 0x3340, R1 ;  /* 0x0000334016097816 */ /* 0x000fe40000000001 */
[----:B------:R-:W-:Y:S02]  /*a280*/  PRMT R8, R35, 0x3340, R20 ;  /* 0x0000334023087816 */ /* 0x000fe40000000014 */
[----:B------:R-:W-:Y:S02]  /*a290*/  F2FP.SATFINITE.E4M3.F32.PACK_AB_MERGE_C R21, R24, R21, RZ ;  /* 0x000000151815723e */ /* 0x000fe400048070ff */
[----:B------:R-:W-:Y:S02]  /*a2a0*/  PRMT R33, R5, 0x5410, R6 ;  /* 0x0000541005217816 */ /* 0x000fe40000000006 */
[----:B------:R-:W-:Y:S02]  /*a2b0*/  LOP3.LUT R23, R23, 0xffff, RZ, 0xc0, !PT ;  /* 0x0000ffff17177812 */ /* 0x000fe400078ec0ff */
[----:B------:R-:W-:-:S02]  /*a2c0*/  LOP3.LUT R24, R19, 0xffff, RZ, 0xc0, !PT ;  /* 0x0000ffff13187812 */ /* 0x000fc400078ec0ff */
[----:B------:R-:W-:Y:S02]  /*a2d0*/  LOP3.LUT R32, R15, 0xffff, RZ, 0xc0, !PT ;  /* 0x0000ffff0f207812 */ /* 0x000fe400078ec0ff */
[----:B------:R-:W-:Y:S02]  /*a2e0*/  PRMT R37, R8, 0x5410, R9 ;  /* 0x0000541008257816 */ /* 0x000fe40000000009 */
[----:B------:R-:W-:Y:S02]  /*a2f0*/  SHF.R.U32.HI R5, RZ, 0x8, R11 ;  /* 0x00000008ff057819 */ /* 0x000fe4000001160b */
[----:B------:R-:W-:Y:S02]  /*a300*/  SHF.R.U32.HI R6, RZ, 0x8, R12 ;  /* 0x00000008ff067819 */ /* 0x000fe4000001160c */
[----:B------:R-:W-:Y:S02]  /*a310*/  SHF.R.U32.HI R8, RZ, 0x8, R18 ;  /* 0x00000008ff087819 */ /* 0x000fe40000011612 */
[----:B------:R-:W-:-:S02]  /*a320*/  PRMT R12, R32, 0x3340, R1 ;  /* 0x00003340200c7816 */ /* 0x000fc40000000001 */
[----:B------:R-:W-:Y:S02]  /*a330*/  PRMT R9, R23, 0x3340, R24 ;  /* 0x0000334017097816 */ /* 0x000fe40000000018 */
[----:B------:R-:W-:Y:S02]  /*a340*/  LOP3.LUT R21, R21, 0xffff, RZ, 0xc0, !PT ;  /* 0x0000ffff15157812 */ /* 0x000fe400078ec0ff */
[----:B------:R-:W-:Y:S02]  /*a350*/  LOP3.LUT R26, R17, 0xffff, RZ, 0xc0, !PT ;  /* 0x0000ffff111a7812 */ /* 0x000fe400078ec0ff */
[----:B------:R-:W-:Y:S02]  /*a360*/  LOP3.LUT R34, R13, 0xffff, RZ, 0xc0, !PT ;  /* 0x0000ffff0d227812 */ /* 0x000fe400078ec0ff */
[----:B------:R-:W-:Y:S02]  /*a370*/  LOP3.LUT R6, R6, 0xffff, RZ, 0xc0, !PT ;  /* 0x0000ffff06067812 */ /* 0x000fe400078ec0ff */
[----:B------:R-:W-:-:S02]  /*a380*/  LOP3.LUT R5, R5, 0xffff, RZ, 0xc0, !PT ;  /* 0x0000ffff05057812 */ /* 0x000fc400078ec0ff */
[----:B------:R-:W-:Y:S02]  /*a390*/  LOP3.LUT R8, R8, 0xffff, RZ, 0xc0, !PT ;  /* 0x0000ffff08087812 */ /* 0x000fe400078ec0ff */
[----:B------:R-:W-:Y:S02]  /*a3a0*/  PRMT R59, R9, 0x5410, R12 ;  /* 0x00005410093b7816 */ /* 0x000fe4000000000c */
[----:B------:R-:W-:Y:S02]  /*a3b0*/  F2FP.SATFINITE.E4M3.F32.PACK_AB_MERGE_C R30, R30, R27, RZ ;  /* 0x0000001b1e1e723e */ /* 0x000fe400048070ff */
[----:B------:R-:W-:Y:S02]  /*a3c0*/  PRMT R18, R34, 0x3340, R1 ;  /* 0x0000334022127816 */ /* 0x000fe40000000001 */
[----:B------:R-:W-:Y:S02]  /*a3d0*/  PRMT R11, R21, 0x3340, R26 ;  /* 0x00003340150b7816 */ /* 0x000fe4000000001a */
[----:B------:R-:W-:-:S02]  /*a3e0*/  PRMT R12, R5, 0x3340, R6 ;  /* 0x00003340050c7816 */ /* 0x000fc40000000006 */
[----:B------:R-:W-:Y:S02]  /*a3f0*/  PRMT R27, R8, 0x3340, R1 ;  /* 0x00003340081b7816 */ /* 0x000fe40000000001 */
[----:B------:R-:W-:Y:S02]  /*a400*/  SHF.R.U32.HI R5, RZ, 0x8, R35 ;  /* 0x00000008ff057819 */ /* 0x000fe40000011623 */
[----:B------:R-:W-:Y:S02]  /*a410*/  SHF.R.U32.HI R6, RZ, 0x8, R20 ;  /* 0x00000008ff067819 */ /* 0x000fe40000011614 */
[----:B------:R-:W-:Y:S02]  /*a420*/  SHF.R.U32.HI R8, RZ, 0x8, R22 ;  /* 0x00000008ff087819 */ /* 0x000fe40000011616 */
[----:B------:R-:W-:Y:S02]  /*a430*/  F2FP.SATFINITE.E4M3.F32.PACK_AB_MERGE_C R28, R28, R25, RZ ;  /* 0x000000191c1c723e */ /* 0x000fe400048070ff */
[----:B------:R-:W-:-:S02]  /*a440*/  PRMT R63, R11, 0x5410, R18 ;  /* 0x000054100b3f7816 */ /* 0x000fc40000000012 */
[----:B------:R-:W-:Y:S02]  /*a450*/  SHF.R.U32.HI R9, RZ, 0x8, R23 ;  /* 0x00000008ff097819 */ /* 0x000fe40000011617 */
[----:B------:R-:W-:Y:S02]  /*a460*/  SHF.R.U32.HI R25, RZ, 0x6, R0 ;  /* 0x00000006ff197819 */ /* 0x000fe40000011600 */
[----:B------:R-:W-:Y:S02]  /*a470*/  SHF.R.U32.HI R11, RZ, 0x8, R24 ;  /* 0x00000008ff0b7819 */ /* 0x000fe40000011618 */
[----:B------:R-:W-:Y:S02]  /*a480*/  LOP3.LUT R6, R6, 0xffff, RZ, 0xc0, !PT ;  /* 0x0000ffff06067812 */ /* 0x000fe400078ec0ff */
[----:B------:R-:W-:Y:S02]  /*a490*/  LOP3.LUT R5, R5, 0xffff, RZ, 0xc0, !PT ;  /* 0x0000ffff05057812 */ /* 0x000fe400078ec0ff */
[----:B------:R-:W-:-:S02]  /*a4a0*/  LOP3.LUT R8, R8, 0xffff, RZ, 0xc0, !PT ;  /* 0x0000ffff08087812 */ /* 0x000fc400078ec0ff */
[----:B------:R-:W-:Y:S02]  /*a4b0*/  LOP3.LUT R20, R9, 0xffff, RZ, 0xc0, !PT ;  /* 0x0000ffff09147812 */ /* 0x000fe400078ec0ff */
[----:B------:R-:W-:Y:S02]  /*a4c0*/  SGXT.U32 R25, R25, 0x1 ;  /* 0x000000011919781a */ /* 0x000fe40000000000 */
[----:B------:R-:W-:Y:S02]  /*a4d0*/  LOP3.LUT R11, R11, 0xffff, RZ, 0xc0, !PT ;  /* 0x0000ffff0b0b7812 */ /* 0x000fe400078ec0ff */
[----:B------:R-:W-:Y:S01]  /*a4e0*/  PRMT R9, R5, 0x3340, R6 ;  /* 0x0000334005097816 */ /* 0x000fe20000000006 */
[----:B0-----:R-:W-:Y:S01]  /*a4f0*/  IMAD R13, R25, R36, RZ ;  /* 0x00000024190d7224 */ /* 0x001fe200078e02ff */
[----:B------:R-:W-:Y:S02]  /*a500*/  PRMT R18, R8, 0x3340, R1 ;  /* 0x0000334008127816 */ /* 0x000fe40000000001 */
[----:B------:R-:W-:Y:S01]  /*a510*/  SHF.R.U32.HI R5, RZ, 0x8, R21 ;  /* 0x00000008ff057819 */ /* 0x000fe20000011615 */
[----:B------:R-:W-:Y:S01]  /*a520*/  IMAD R15, R36, 0x2, R13 ;  /* 0x00000002240f7824 */ /* 0x000fe200078e020d */
[----:B------:R-:W-:-:S02]  /*a530*/  SHF.R.U32.HI R8, RZ, 0x8, R32 ;  /* 0x00000008ff087819 */ /* 0x000fc40000011620 */
[----:B------:R-:W-:Y:S01]  /*a540*/  SHF.R.U32.HI R6, RZ, 0x8, R26 ;  /* 0x00000008ff067819 */ /* 0x000fe2000001161a */
[----:B------:R-:W-:Y:S01]  /*a550*/  IMAD R17, R36, 0x2, R15 ;  /* 0x0000000224117824 */ /* 0x000fe200078e020f */
[----:B------:R-:W-:Y:S02]  /*a560*/  PRMT R20, R20, 0x3340, R11 ;  /* 0x0000334014147816 */ /* 0x000fe4000000000b */
[----:B------:R-:W-:Y:S01]  /*a570*/  LOP3.LUT R11, R5, 0xffff, RZ, 0xc0, !PT ;  /* 0x0000ffff050b7812 */ /* 0x000fe200078ec0ff */
[----:B------:R-:W-:Y:S01]  /*a580*/  IMAD R19, R36, 0x2, R17 ;  /* 0x0000000224137824 */ /* 0x000fe200078e0211 */
[----:B------:R-:W-:Y:S02]  /*a590*/  LOP3.LUT R8, R8, 0xffff, RZ, 0xc0, !PT ;  /* 0x0000ffff08087812 */ /* 0x000fe400078ec0ff */
[----:B------:R-:W-:Y:S01]  /*a5a0*/  LOP3.LUT R6, R6, 0xffff, RZ, 0xc0, !PT ;  /* 0x0000ffff06067812 */ /* 0x000fe200078ec0ff */
[----:B------:R-:W-:Y:S01]  /*a5b0*/  IMAD R21, R36, 0x2, R19 ;  /* 0x0000000224157824 */ /* 0x000fe200078e0213 */
[----:B------:R-:W-:-:S02]  /*a5c0*/  SHF.R.U32.HI R5, RZ, 0x8, R34 ;  /* 0x00000008ff057819 */ /* 0x000fc40000011622 */
[----:B------:R-:W-:Y:S01]  /*a5d0*/  PRMT R41, R8, 0x3340, R1 ;  /* 0x0000334008297816 */ /* 0x000fe20000000001 */
[----:B------:R-:W-:Y:S01]  /*a5e0*/  FADD R8, R4, -1 ;  /* 0xbf80000004087421 */ /* 0x000fe20000000000 */
[----:B------:R-:W-:Y:S01]  /*a5f0*/  PRMT R22, R11, 0x3340, R6 ;  /* 0x000033400b167816 */ /* 0x000fe20000000006 */
[----:B------:R-:W-:Y:S01]  /*a600*/  IMAD.MOV.U32 R6, RZ, RZ, 0x3dc6b27f ;  /* 0x3dc6b27fff067424 */ /* 0x000fe200078e00ff */
[----:B------:R-:W-:Y:S01]  /*a610*/  LOP3.LUT R5, R5, 0xffff, RZ, 0xc0, !PT ;  /* 0x0000ffff05057812 */ /* 0x000fe200078ec0ff */
[----:B------:R-:W-:Y:S01]  /*a620*/  FADD R11, R7, -1 ;  /* 0xbf800000070b7421 */ /* 0x000fe20000000000 */
[----:B------:R-:W-:Y:S01]  /*a630*/  PRMT R45, R12, 0x5410, R27 ;  /* 0x000054100c2d7816 */ /* 0x000fe2000000001b */
[----:B------:R-:W-:Y:S01]  /*a640*/  IMAD R23, R36, 0x2, R21 ;  /* 0x0000000224177824 */ /* 0x000fe200078e0215 */
[----:B------:R-:W-:Y:S01]  /*a650*/  PRMT R51, R5, 0x3340, R40 ;  /* 0x0000334005337816 */ /* 0x000fe20000000028 */
[-C--:B------:R-:W-:Y:S01]  /*a660*/  FFMA.FTZ R5, R8, R6.reuse, -0.16845393180847167969 ;  /* 0xbe2c7f3008057423 */ /* 0x080fe20000010006 */
[----:B------:R-:W-:Y:S01]  /*a670*/  FFMA.FTZ R4, R11, R6, -0.16845393180847167969 ;  /* 0xbe2c7f300b047423 */ /* 0x000fe20000010006 */
[----:B------:R-:W-:Y:S01]  /*a680*/  PRMT R9, R9, 0x5410, R18 ;  /* 0x0000541009097816 */ /* 0x000fe20000000012 */
[----:B------:R-:W-:-:S02]  /*a690*/  IMAD R25, R36, 0x2, R23 ;  /* 0x0000000224197824 */ /* 0x000fc400078e0217 */
[----:B------:R-:W-:Y:S01]  /*a6a0*/  FFMA.FTZ R5, R8, R5, 0.1716887056827545166 ;  /* 0x3e2fcf2a08057423 */ /* 0x000fe20000010005 */
[C---:B------:R-:W-:Y:S01]  /*a6b0*/  FFMA.FTZ R4, R11.reuse, R4, 0.1716887056827545166 ;  /* 0x3e2fcf2a0b047423 */ /* 0x040fe20000010004 */
[----:B------:R-:W-:Y:S01]  /*a6c0*/  LOP3.LUT R30, R30, 0xffff, RZ, 0xc0, !PT ;  /* 0x0000ffff1e1e7812 */ /* 0x000fe200078ec0ff */
[----:B------:R-:W-:Y:S01]  /*a6d0*/  IMAD R27, R36, 0x4, R25 ;  /* 0x00000004241b7824 */ /* 0x000fe200078e0219 */
[----:B------:R-:W-:Y:S01]  /*a6e0*/  LOP3.LUT R28, R28, 0xffff, RZ, 0xc0, !PT ;  /* 0x0000ffff1c1c7812 */ /* 0x000fe200078ec0ff */
[----:B------:R-:W-:Y:S01]  /*a6f0*/  FFMA.FTZ R5, R8, R5, -0.17900948226451873779 ;  /* 0xbe374e4308057423 */ /* 0x000fe20000010005 */
[----:B------:R-:W-:Y:S01]  /*a700*/  FFMA.FTZ R4, R11, R4, -0.17900948226451873779 ;  /* 0xbe374e430b047423 */ /* 0x000fe20000010004 */
[--C-:B------:R-:W-:Y:S01]  /*a710*/  PRMT R44, R33, 0x4210, R30.reuse ;  /* 0x00004210212c7816 */ /* 0x100fe2000000001e */
[----:B------:R-:W-:Y:S01]  /*a720*/  IMAD R29, R36, 0x2, R27 ;  /* 0x00000002241d7824 */ /* 0x000fe200078e021b */
[----:B------:R-:W-:Y:S01]  /*a730*/  PRMT R45, R45, 0x5210, R30 ;  /* 0x000052102d2d7816 */ /* 0x000fe2000000001e */
[C---:B------:R-:W-:Y:S01]  /*a740*/  FFMA.FTZ R5, R8.reuse, R5, 0.20512372255325317383 ;  /* 0x3e520bf408057423 */ /* 0x040fe20000010005 */
[--C-:B------:R-:W-:Y:S01]  /*a750*/  PRMT R46, R37, 0x4210, R28.reuse ;  /* 0x00004210252e7816 */ /* 0x100fe2000000001c */
[----:B------:R-:W-:Y:S01]  /*a760*/  FFMA.FTZ R4, R11, R4, 0.20512372255325317383 ;  /* 0x3e520bf40b047423 */ /* 0x000fe20000010004 */
[----:B------:R-:W-:Y:S01]  /*a770*/  PRMT R47, R9, 0x5210, R28 ;  /* 0x00005210092f7816 */ /* 0x000fe2000000001c */
[----:B------:R-:W-:Y:S01]  /*a780*/  FFMA.FTZ R5, R8, R5, -0.24046532809734344482 ;  /* 0xbe763c8b08057423 */ /* 0x000fe20000010005 */
[----:B------:R-:W-:-:S02]  /*a790*/  IMAD R31, R36, 0x2, R29 ;  /* 0x00000002241f7824 */ /* 0x000fc400078e021d */
[C---:B------:R-:W-:Y:S01]  /*a7a0*/  FFMA.FTZ R4, R11.reuse, R4, -0.24046532809734344482 ;  /* 0xbe763c8b0b047423 */ /* 0x040fe20000010004 */
[----:B------:R-:W-:Y:S01]  /*a7b0*/  LOP3.LUT R76, R0, 0x7f, RZ, 0xc0, !PT ;  /* 0x0000007f004c7812 */ /* 0x000fe200078ec0ff */
[----:B------:R0:W-:Y:S01]  /*a7c0*/  STSM.16.M88.4 [R48], R44 ;  /* 0x0000002c30007844 */ /* 0x0001e20000000200 */
[----:B------:R-:W-:Y:S01]  /*a7d0*/  FFMA.FTZ R5, R8, R5, 0.28857114911079406738 ;  /* 0x3e93bf9908057423 */ /* 0x000fe20000010005 */
[C---:B------:R-:W-:Y:S01]  /*a7e0*/  FFMA.FTZ R4, R11.reuse, R4, 0.28857114911079406738 ;  /* 0x3e93bf990b047423 */ /* 0x040fe20000010004 */
[----:B------:R-:W-:Y:S01]  /*a7f0*/  IMAD R33, R36, 0x2, R31 ;  /* 0x0000000224217824 */ /* 0x000fe200078e021f */
[----:B------:R-:W-:Y:S01]  /*a800*/  LEA R76, R76, UR17, 0x4 ;  /* 0x000000114c4c7c11 */ /* 0x000fe2000f8e20ff */
[----:B------:R-:W-:Y:S01]  /*a810*/  FFMA.FTZ R5, R8, R5, -0.36067417263984680176 ;  /* 0xbeb8aa4908057423 */ /* 0x000fe20000010005 */
[----:B------:R-:W-:Y:S01]  /*a820*/  FFMA.FTZ R4, R11, R4, -0.36067417263984680176 ;  /* 0xbeb8aa490b047423 */ /* 0x000fe20000010004 */
[----:B------:R-:W-:Y:S01]  /*a830*/  IMAD R35, R36, 0x2, R33 ;  /* 0x0000000224237824 */ /* 0x000fe200078e0221 */
[----:B------:R-:W-:Y:S01]  /*a840*/  ISETP.GE.U32.AND P1, PT, R55, 0x7f800000, PT ;  /* 0x7f8000003700780c */ /* 0x000fe20003f26070 */
[----:B------:R-:W-:Y:S01]  /*a850*/  FFMA.FTZ R5, R8, R5, 0.48089820146560668945 ;  /* 0x3ef6384a08057423 */ /* 0x000fe20000010005 */
[C---:B------:R-:W-:Y:S01]  /*a860*/  FFMA.FTZ R4, R11.reuse, R4, 0.48089820146560668945 ;  /* 0x3ef6384a0b047423 */ /* 0x040fe20000010004 */
[----:B------:R-:W-:Y:S01]  /*a870*/  IMAD R37, R36, 0x2, R35 ;  /* 0x0000000224257824 */ /* 0x000fe200078e0223 */
[----:B------:R-:W-:Y:S01]  /*a880*/  ISETP.GE.U32.AND P2, PT, R50, 0x7f800000, PT ;  /* 0x7f8000003200780c */ /* 0x000fe20003f46070 */
[----:B------:R-:W-:Y:S01]  /*a890*/  FFMA.FTZ R5, R8, R5, -0.72134751081466674805 ;  /* 0xbf38aa3b08057423 */ /* 0x000fe20000010005 */
[C---:B------:R-:W-:Y:S01]  /*a8a0*/  FFMA.FTZ R4, R11.reuse, R4, -0.72134751081466674805 ;  /* 0xbf38aa3b0b047423 */ /* 0x040fe20000010004 */
[----:B------:R-:W-:Y:S01]  /*a8b0*/  IMAD R39, R36, 0x2, R37 ;  /* 0x0000000224277824 */ /* 0x000fe200078e0225 */
[----:B------:R-:W-:Y:S01]  /*a8c0*/  PRMT R71, R22, 0x5410, R51 ;  /* 0x0000541016477816 */ /* 0x000fe20000000033 */
[----:B------:R-:W-:Y:S01]  /*a8d0*/  FMUL R9, R8, R5 ;  /* 0x0000000508097220 */ /* 0x000fe20000400000 */
[----:B------:R-:W-:Y:S01]  /*a8e0*/  FMUL R12, R11, R4 ;  /* 0x000000040b0c7220 */ /* 0x000fe20000400000 */
[----:B------:R-:W-:Y:S01]  /*a8f0*/  BAR.SYNC.DEFER_BLOCKING 0x0 ;  /* 0x0000000000007b1d */ /* 0x000fe20000010000 */
[----:B------:R-:W-:-:S02]  /*a900*/  IMAD R43, R36, 0x4, R39 ;  /* 0x00000004242b7824 */ /* 0x000fc400078e0227 */
[----:B------:R-:W-:Y:S01]  /*a910*/  FMUL R9, R8, R9 ;  /* 0x0000000908097220 */ /* 0x000fe20000400000 */
[C---:B------:R-:W-:Y:S01]  /*a920*/  FMUL R12, R11.reuse, R12 ;  /* 0x0000000c0b0c7220 */ /* 0x040fe20000400000 */
[----:B-1----:R-:W-:Y:S01]  /*a930*/  LOP3.LUT R130, R130, 0x3f, R131, 0xf8, !PT ;  /* 0x0000003f82827812 */ /* 0x002fe200078ef883 */
[----:B0-----:R-:W-:Y:S02]  /*a940*/  IMAD R47, R36, 0x2, R43 ;  /* 0x00000002242f7824 */ /* 0x001fe400078e022b */
[----:B------:R-:W-:Y:S01]  /*a950*/  FFMA.FTZ R8, R8, 1.4426950216293334961, R9 ;  /* 0x3fb8aa3b08087823 */ /* 0x000fe20000010009 */
[----:B------:R-:W-:Y:S01]  /*a960*/  FFMA.FTZ R11, R11, 1.4426950216293334961, R12 ;  /* 0x3fb8aa3b0b0b7823 */ /* 0x000fe2000001000c */
[----:B------:R-:W-:Y:S01]  /*a970*/  @P2 IMAD.MOV.U32 R9, RZ, RZ, 0x7f800000 ;  /* 0x7f800000ff092424 */ /* 0x000fe200078e00ff */
[----:B------:R-:W-:Y:S01]  /*a980*/  PRMT R69, R20, 0x5410, R41 ;  /* 0x0000541014457816 */ /* 0x000fe20000000029 */
[----:B------:R-:W-:Y:S02]  /*a990*/  IMAD R49, R36, 0x2, R47 ;  /* 0x0000000224317824 */ /* 0x000fe400078e022f */
[----:B------:R-:W-:Y:S01]  /*a9a0*/  FADD R3, R3, R8 ;  /* 0x0000000803037221 */ /* 0x000fe20000000000 */
[----:B------:R-:W-:-:S02]  /*a9b0*/  @P1 IMAD.MOV.U32 R8, RZ, RZ, 0x7f800000 ;  /* 0x7f800000ff081424 */ /* 0x000fc400078e00ff */
[----:B------:R-:W-:Y:S01]  /*a9c0*/  FADD R41, R10, R11 ;  /* 0x0000000b0a297221 */ /* 0x000fe20000000000 */
[----:B------:R-:W-:Y:S01]  /*a9d0*/  IMAD R51, R36, 0x2, R49 ;  /* 0x0000000224337824 */ /* 0x000fe200078e0231 */
[C---:B------:R-:W-:Y:S01]  /*a9e0*/  FSETP.NEU.AND P0, PT, R55.reuse, RZ, PT ;  /* 0x000000ff3700720b */ /* 0x040fe20003f0d000 */
[----:B------:R-:W-:Y:S01]  /*a9f0*/  @P1 FFMA.FTZ R3, R55, R8, +INF ;  /* 0x7f80000037031423 */ /* 0x000fe20000010008 */
[----:B------:R-:W-:Y:S01]  /*aa00*/  @P2 FFMA.FTZ R41, R50, R9, +INF ;  /* 0x7f80000032292423 */ /* 0x000fe20000010009 */
[----:B------:R-:W-:Y:S01]  /*aa10*/  IMAD R53, R36, 0x2, R51 ;  /* 0x0000000224357824 */ /* 0x000fe200078e0233 */
[----:B------:R-:W-:Y:S01]  /*aa20*/  LOP3.LUT R14, R14, 0xffff, RZ, 0xc0, !PT ;  /* 0x0000ffff0e0e7812 */ /* 0x000fe200078ec0ff */
[----:B------:R-:W-:Y:S01]  /*aa30*/  IMAD R9, R130, UR5, RZ ;  /* 0x0000000582097c24 */ /* 0x000fe2000f8e02ff */
[----:B------:R-:W-:Y:S01]  /*aa40*/  USHF.R.S32.HI UR5, URZ, 0x1f, UR4 ;  /* 0x0000001f3f057899 */ /* 0x000fe20008011404 */
[----:B------:R-:W-:Y:S01]  /*aa50*/  IMAD R55, R36, 0x2, R53 ;  /* 0x0000000224377824 */ /* 0x000fe200078e0235 */
[----:B------:R-:W-:Y:S01]  /*aa60*/  LOP3.LUT R16, R16, 0xffff, RZ, 0xc0, !PT ;  /* 0x0000ffff10107812 */ /* 0x000fe200078ec0ff */
[----:B------:R-:W0:Y:S01]  /*aa70*/  LDS.128 R4, [R76] ;  /* 0x000000004c047984 */ /* 0x000e220000000c00 */
[----:B--2---:R-:W-:Y:S01]  /*aa80*/  IADD3 R74, P2, P3, R9, UR4, R74 ;  /* 0x00000004094a7c10 */ /* 0x004fe2000fb5e04a */
[----:B------:R-:W-:Y:S01]  /*aa90*/  IMAD R57, R36, 0x2, R55 ;  /* 0x0000000224397824 */ /* 0x000fe200078e0237 */
[----:B------:R-:W-:Y:S01]  /*aaa0*/  SHF.R.S32.HI R8, RZ, 0x1f, R9 ;  /* 0x0000001fff087819 */ /* 0x000fe20000011409 */
[----:B------:R-:W-:Y:S01]  /*aab0*/  ULDC UR4, c[0x0][0x27c] ;  /* 0x00009f0000047ab9 */ /* 0x000fe20000000800 */
[----:B------:R-:W-:Y:S01]  /*aac0*/  LEA.HI R9, R0, 0xe, RZ, 0x1a ;  /* 0x0000000e00097811 */ /* 0x000fe200078fd0ff */
[----:B------:R-:W-:Y:S01]  /*aad0*/  IMAD R61, R36, 0x4, R57 ;  /* 0x00000004243d7824 */ /* 0x000fe200078e0239 */
[--C-:B------:R-:W-:Y:S01]  /*aae0*/  PRMT R68, R59, 0x4210, R14.reuse ;  /* 0x000042103b447816 */ /* 0x100fe2000000000e */
[----:B------:R-:W-:Y:S01]  /*aaf0*/  UIMAD UR4, UR16, UR4, URZ ;  /* 0x00000004100472a4 */ /* 0x000fe2000f8e023f */
[----:B------:R-:W-:-:S02]  /*ab00*/  PRMT R69, R69, 0x5210, R14 ;  /* 0x0000521045457816 */ /* 0x000fc4000000000e */
[--C-:B------:R-:W-:Y:S01]  /*ab10*/  PRMT R70, R63, 0x4210, R16.reuse ;  /* 0x000042103f467816 */ /* 0x100fe20000000010 */
[----:B------:R-:W-:Y:S01]  /*ab20*/  IMAD R63, R36, 0x2, R61 ;  /* 0x00000002243f7824 */ /* 0x000fe200078e023d */
[----:B------:R-:W-:Y:S01]  /*ab30*/  PRMT R71, R71, 0x5210, R16 ;  /* 0x0000521047477816 */ /* 0x000fe20000000010 */
[----:B------:R-:W-:Y:S01]  /*ab40*/  BAR.SYNC.DEFER_BLOCKING 0x0 ;  /* 0x0000000000007b1d */ /* 0x000fe20000010000 */
[----:B------:R-:W-:Y:S01]  /*ab50*/  IADD3.X R78, R8, UR5, R75, P2, P3 ;  /* 0x00000005084e7c10 */ /* 0x000fe200097e644b */
[C---:B------:R-:W-:Y:S01]  /*ab60*/  IMAD R65, R36.reuse, 0x2, R63 ;  /* 0x0000000224417824 */ /* 0x040fe200078e023f */
[-C--:B------:R-:W-:Y:S01]  /*ab70*/  IADD3 R8, P2, R13, R74.reuse, RZ ;  /* 0x0000004a0d087210 */ /* 0x080fe20007f5e0ff */
[----:B------:R-:W-:Y:S01]  /*ab80*/  USHF.L.U32 UR6, UR4, 0x2, URZ ;  /* 0x0000000204067899 */ /* 0x000fe2000800063f */
[-C--:B------:R-:W-:Y:S01]  /*ab90*/  IADD3 R10, P4, R15, R74.reuse, RZ ;  /* 0x0000004a0f0a7210 */ /* 0x080fe20007f9e0ff */
[----:B------:R-:W-:Y:S01]  /*aba0*/  IMAD R67, R36, 0x2, R65 ;  /* 0x0000000224437824 */ /* 0x000fe200078e0241 */
[-C--:B------:R-:W-:Y:S01]  /*abb0*/  IADD3 R12, P3, R17, R74.reuse, RZ ;  /* 0x0000004a110c7210 */ /* 0x080fe20007f7e0ff */
[----:B------:R-:W-:Y:S01]  /*abc0*/  UIMAD.WIDE UR4, UR4, 0x4, URZ ;  /* 0x00000004040478a5 */ /* 0x000fe2000f8e023f */
[----:B------:R-:W-:-:S02]  /*abd0*/  IADD3 R14, P6, R19, R74, RZ ;  /* 0x0000004a130e7210 */ /* 0x000fc40007fde0ff */
[----:B------:R-:W-:Y:S02]  /*abe0*/  IADD3 R16, P5, R21, R74, RZ ;  /* 0x0000004a15107210 */ /* 0x000fe40007fbe0ff */
[----:B------:R-:W-:Y:S02]  /*abf0*/  LEA.HI.X.SX32 R11, R15, R78, 0x1, P4 ;  /* 0x0000004e0f0b7211 */ /* 0x000fe400020f0eff */
[----:B------:R-:W-:Y:S02]  /*ac00*/  IADD3 R20, P4, R25, R74, RZ ;  /* 0x0000004a19147210 */ /* 0x000fe40007f9e0ff */
[----:B------:R-:W-:Y:S02]  /*ac10*/  LEA.HI.X.SX32 R15, R19, R78, 0x1, P6 ;  /* 0x0000004e130f7211 */ /* 0x000fe400030f0eff */
[----:B------:R-:W-:Y:S02]  /*ac20*/  IADD3 R24, P6, R27, R74, RZ ;  /* 0x0000004a1b187210 */ /* 0x000fe40007fde0ff */
[----:B------:R-:W-:-:S02]  /*ac30*/  LEA.HI R75, R0, 0x3e, RZ, 0x1a ;  /* 0x0000003e004b7811 */ /* 0x000fc400078fd0ff */
[----:B------:R-:W-:Y:S01]  /*ac40*/  FSETP.NEU.AND P1, PT, R50, RZ, PT ;  /* 0x000000ff3200720b */ /* 0x000fe20003f2d000 */
[----:B------:R1:W-:Y:S01]  /*ac50*/  STSM.16.M88.4 [R48], R68 ;  /* 0x0000004430007844 */ /* 0x0003e20000000200 */
[----:B------:R-:W-:Y:S01]  /*ac60*/  FSEL R3, R3, -INF , P0 ;  /* 0xff80000003037808 */ /* 0x000fe20000000000 */
[-C--:B------:R-:W-:Y:S01]  /*ac70*/  IMAD R75, R75, R36.reuse, RZ ;  /* 0x000000244b4b7224 */ /* 0x080fe200078e02ff */
[C---:B0-----:R-:W-:Y:S02]  /*ac80*/  PRMT R83, R4.reuse, 0x7773, RZ ;  /* 0x0000777304537816 */ /* 0x041fe400000000ff */
[C---:B------:R-:W-:Y:S01]  /*ac90*/  PRMT R91, R4.reuse, 0x7772, RZ ;  /* 0x00007772045b7816 */ /* 0x040fe200000000ff */
[----:B------:R-:W-:Y:S01]  /*aca0*/  FFMA R42, R3, 0.69314718246459960938, R42 ;  /* 0x3f317218032a7823 */ /* 0x000fe2000000002a */
[C---:B------:R-:W-:Y:S02]  /*acb0*/  PRMT R99, R4.reuse, 0x7771, RZ ;  /* 0x0000777104637816 */ /* 0x040fe400000000ff */
[----:B------:R-:W-:Y:S01]  /*acc0*/  PRMT R107, R4, 0x7770, RZ ;  /* 0x00007770046b7816 */ /* 0x000fe200000000ff */
[----:B------:R-:W-:Y:S01]  /*acd0*/  IMAD R4, R9, R36, RZ ;  /* 0x0000002409047224 */ /* 0x000fe200078e02ff */
[----:B------:R-:W-:Y:S01]  /*ace0*/  LEA.HI.X.SX32 R9, R13, R78, 0x1, P2 ;  /* 0x0000004e0d097211 */ /* 0x000fe200010f0eff */
[----:B------:R-:W-:Y:S01]  /*acf0*/  BAR.SYNC.DEFER_BLOCKING 0x0 ;  /* 0x0000000000007b1d */ /* 0x000fe20000010000 */
[----:B------:R-:W-:-:S02]  /*ad00*/  IADD3 R18, P2, R23, R74, RZ ;  /* 0x0000004a17127210 */ /* 0x000fc40007f5e0ff */
[----:B------:R-:W-:Y:S01]  /*ad10*/  LEA.HI.X.SX32 R13, R17, R78, 0x1, P3 ;  /* 0x0000004e110d7211 */ /* 0x000fe200018f0eff */
[----:B-1----:R-:W-:Y:S01]  /*ad20*/  IMAD R69, R36, 0x2, R67 ;  /* 0x0000000224457824 */ /* 0x002fe200078e0243 */
[----:B------:R-:W-:Y:S02]  /*ad30*/  IADD3 R22, P3, R4, R74, RZ ;  /* 0x0000004a04167210 */ /* 0x000fe40007f7e0ff */
[----:B------:R-:W-:Y:S01]  /*ad40*/  LEA.HI.X.SX32 R17, R21, R78, 0x1, P5 ;  /* 0x0000004e15117211 */ /* 0x000fe200028f0eff */
[C---:B------:R-:W-:Y:S01]  /*ad50*/  IMAD R71, R36.reuse, 0x2, R69 ;  /* 0x0000000224477824 */ /* 0x040fe200078e0245 */
[----:B------:R-:W-:Y:S02]  /*ad60*/  IADD3 R26, P5, R29, R74, RZ ;  /* 0x0000004a1d1a7210 */ /* 0x000fe40007fbe0ff */
[----:B------:R-:W-:Y:S01]  /*ad70*/  LEA.HI.X.SX32 R19, R23, R78, 0x1, P2 ;  /* 0x0000004e17137211 */ /* 0x000fe200010f0eff */
[----:B------:R-:W-:Y:S01]  /*ad80*/  IMAD R73, R36, 0x2, R71 ;  /* 0x0000000224497824 */ /* 0x000fe200078e0247 */
[----:B------:R-:W-:-:S02]  /*ad90*/  IADD3 R28, P2, R31, R74, RZ ;  /* 0x0000004a1f1c7210 */ /* 0x000fc40007f5e0ff */
[----:B------:R-:W-:Y:S02]  /*ada0*/  LEA.HI.X.SX32 R21, R25, R78, 0x1, P4 ;  /* 0x0000004e19157211 */ /* 0x000fe400020f0eff */
[----:B------:R-:W-:Y:S02]  /*adb0*/  IADD3 R30, P4, R33, R74, RZ ;  /* 0x0000004a211e7210 */ /* 0x000fe40007f9e0ff */
[----:B------:R-:W-:Y:S02]  /*adc0*/  LEA.HI.X.SX32 R23, R4, R78, 0x1, P3 ;  /* 0x0000004e04177211 */ /* 0x000fe400018f0eff */
[C---:B------:R-:W-:Y:S02]  /*add0*/  PRMT R81, R5.reuse, 0x7773, RZ ;  /* 0x0000777305517816 */ /* 0x040fe400000000ff */
[C---:B------:R-:W-:Y:S01]  /*ade0*/  PRMT R89, R5.reuse, 0x7772, RZ ;  /* 0x0000777205597816 */ /* 0x040fe200000000ff */
[----:B------:R-:W-:Y:S01]  /*adf0*/  STG.E.U8 desc[UR20][R8.64], R107 ;  /* 0x0000006b08007986 */ /* 0x000fe2000c101114 */
[----:B------:R-:W-:-:S02]  /*ae00*/  PRMT R97, R5, 0x7771, RZ ;  /* 0x0000777105617816 */ /* 0x000fc400000000ff */
[----:B------:R-:W-:Y:S02]  /*ae10*/  PRMT R105, R5, 0x7770, RZ ;  /* 0x0000777005697816 */ /* 0x000fe400000000ff */
[C---:B------:R-:W-:Y:S02]  /*ae20*/  PRMT R77, R7.reuse, 0x7773, RZ ;  /* 0x00007773074d7816 */ /* 0x040fe400000000ff */
[C---:B------:R-:W-:Y:S01]  /*ae30*/  PRMT R85, R7.reuse, 0x7772, RZ ;  /* 0x0000777207557816 */ /* 0x040fe200000000ff */
[----:B------:R-:W-:Y:S01]  /*ae40*/  STG.E.U8 desc[UR20][R10.64], R105 ;  /* 0x000000690a007986 */ /* 0x000fe2000c101114 */
[C---:B------:R-:W-:Y:S02]  /*ae50*/  PRMT R93, R7.reuse, 0x7771, RZ ;  /* 0x00007771075d7816 */ /* 0x040fe400000000ff */
[----:B------:R-:W-:Y:S02]  /*ae60*/  PRMT R101, R7, 0x7770, RZ ;  /* 0x0000777007657816 */ /* 0x000fe400000000ff */
[----:B------:R-:W-:-:S02]  /*ae70*/  IADD3 R32, P3, R35, R74, RZ ;  /* 0x0000004a23207210 */ /* 0x000fc40007f7e0ff */
[----:B------:R-:W-:Y:S02]  /*ae80*/  LEA.HI.X.SX32 R25, R27, R78, 0x1, P6 ;  /* 0x0000004e1b197211 */ /* 0x000fe400030f0eff */
[C---:B------:R-:W-:Y:S02]  /*ae90*/  LEA.HI R5, R0.reuse, 0x1e, RZ, 0x1a ;  /* 0x0000001e00057811 */ /* 0x040fe400078fd0ff */
[----:B------:R-:W-:Y:S02]  /*aea0*/  LEA.HI R7, R0, 0x2e, RZ, 0x1a ;  /* 0x0000002e00077811 */ /* 0x000fe400078fd0ff */
[----:B------:R-:W-:Y:S01]  /*aeb0*/  IADD3 R34, P6, R37, R74, RZ ;  /* 0x0000004a25227210 */ /* 0x000fe20007fde0ff */
[----:B------:R-:W-:Y:S01]  /*aec0*/  IMAD R5, R5, R36, RZ ;  /* 0x0000002405057224 */ /* 0x000fe200078e02ff */
[-C--:B------:R-:W-:Y:S02]  /*aed0*/  LEA.HI.X.SX32 R27, R29, R78.reuse, 0x1, P5 ;  /* 0x0000004e1d1b7211 */ /* 0x080fe400028f0eff */
[----:B------:R-:W-:-:S02]  /*aee0*/  LEA.HI.X.SX32 R29, R31, R78, 0x1, P2 ;  /* 0x0000004e1f1d7211 */ /* 0x000fc400010f0eff */
[-C--:B------:R-:W-:Y:S02]  /*aef0*/  LEA.HI.X.SX32 R31, R33, R78.reuse, 0x1, P4 ;  /* 0x0000004e211f7211 */ /* 0x080fe400020f0eff */
[----:B------:R-:W-:Y:S02]  /*af00*/  LEA.HI.X.SX32 R33, R35, R78, 0x1, P3 ;  /* 0x0000004e23217211 */ /* 0x000fe400018f0eff */
[C---:B------:R-:W-:Y:S02]  /*af10*/  PRMT R79, R6.reuse, 0x7773, RZ ;  /* 0x00007773064f7816 */ /* 0x040fe400000000ff */
[C---:B------:R-:W-:Y:S02]  /*af20*/  PRMT R87, R6.reuse, 0x7772, RZ ;  /* 0x0000777206577816 */ /* 0x040fe400000000ff */
[C---:B------:R-:W-:Y:S02]  /*af30*/  PRMT R95, R6.reuse, 0x7771, RZ ;  /* 0x00007771065f7816 */ /* 0x040fe400000000ff */
[----:B------:R-:W-:Y:S01]  /*af40*/  PRMT R103, R6, 0x7770, RZ ;  /* 0x0000777006677816 */ /* 0x000fe200000000ff */
[----:B------:R-:W-:Y:S01]  /*af50*/  IMAD R6, R7, R36, RZ ;  /* 0x0000002407067224 */ /* 0x000fe200078e02ff */
[----:B------:R-:W-:-:S02]  /*af60*/  LEA.HI.X.SX32 R35, R37, R78, 0x1, P6 ;  /* 0x0000004e25237211 */ /* 0x000fc400030f0eff */
[-C--:B------:R-:W-:Y:S01]  /*af70*/  IADD3 R48, P6, R49, R74.reuse, RZ ;  /* 0x0000004a31307210 */ /* 0x080fe20007fde0ff */
[----:B------:R-:W-:Y:S01]  /*af80*/  STG.E.U8 desc[UR20][R12.64], R103 ;  /* 0x000000670c007986 */ /* 0x000fe2000c101114 */
[----:B------:R-:W-:Y:S02]  /*af90*/  IADD3 R36, P5, R39, R74, RZ ;  /* 0x0000004a27247210 */ /* 0x000fe40007fbe0ff */
[----:B------:R-:W-:Y:S01]  /*afa0*/  LEA.HI.X.SX32 R49, R49, R78, 0x1, P6 ;  /* 0x0000004e31317211 */ /* 0x000fe200030f0eff */
[----:B------:R-:W-:Y:S01]  /*afb0*/  STG.E.U8 desc[UR20][R14.64], R101 ;  /* 0x000000650e007986 */ /* 0x000fe2000c101114 */
[-C--:B------:R-:W-:Y:S02]  /*afc0*/  IADD3 R38, P2, R5, R74.reuse, RZ ;  /* 0x0000004a05267210 */ /* 0x080fe40007f5e0ff */
[----:B------:R-:W-:Y:S01]  /*afd0*/  IADD3 R58, P6, R6, R74, RZ ;  /* 0x0000004a063a7210 */ /* 0x000fe20007fde0ff */
[----:B------:R-:W-:Y:S01]  /*afe0*/  STG.E.U8 desc[UR20][R16.64], R99 ;  /* 0x0000006310007986 */ /* 0x000fe2000c101114 */
[----:B------:R-:W-:-:S02]  /*aff0*/  LEA.HI.X.SX32 R37, R39, R78, 0x1, P5 ;  /* 0x0000004e27257211 */ /* 0x000fc400028f0eff */
[-C--:B------:R-:W-:Y:S01]  /*b000*/  LEA.HI.X.SX32 R39, R5, R78.reuse, 0x1, P2 ;  /* 0x0000004e05277211 */ /* 0x080fe200010f0eff */
[----:B------:R-:W-:Y:S01]  /*b010*/  STG.E.U8 desc[UR20][R18.64], R97 ;  /* 0x0000006112007986 */ /* 0x000fe2000c101114 */
[----:B------:R-:W-:Y:S02]  /*b020*/  LEA.HI.X.SX32 R59, R6, R78, 0x1, P6 ;  /* 0x0000004e063b7211 */ /* 0x000fe400030f0eff */
[-C--:B------:R-:W-:Y:S01]  /*b030*/  IADD3 R44, P4, R43, R74.reuse, RZ ;  /* 0x0000004a2b2c7210 */ /* 0x080fe20007f9e0ff */
[----:B------:R-:W0:Y:S01]  /*b040*/  LDS.128 R4, [R76] ;  /* 0x000000004c047984 */ /* 0x000e220000000c00 */
[-C--:B------:R-:W-:Y:S02]  /*b050*/  IADD3 R46, P3, R47, R74.reuse, RZ ;  /* 0x0000004a2f2e7210 */ /* 0x080fe40007f7e0ff */
[-C--:B------:R-:W-:Y:S01]  /*b060*/  IADD3 R50, P5, R51, R74.reuse, RZ ;  /* 0x0000004a33327210 */ /* 0x080fe20007fbe0ff */
[----:B------:R-:W-:Y:S01]  /*b070*/  STG.E.U8 desc[UR20][R20.64], R95 ;  /* 0x0000005f14007986 */ /* 0x000fe2000c101114 */
[----:B------:R-:W-:-:S02]  /*b080*/  IADD3 R52, P2, R53, R74, RZ ;  /* 0x0000004a35347210 */ /* 0x000fc40007f5e0ff */
[----:B------:R-:W-:Y:S01]  /*b090*/  LEA.HI.X.SX32 R45, R43, R78, 0x1, P4 ;  /* 0x0000004e2b2d7211 */ /* 0x000fe200020f0eff */
[----:B------:R-:W-:Y:S01]  /*b0a0*/  STG.E.U8 desc[UR20][R22.64], R93 ;  /* 0x0000005d16007986 */ /* 0x000fe2000c101114 */
[----:B------:R-:W-:Y:S02]  /*b0b0*/  IADD3 R54, P4, R55, R74, RZ ;  /* 0x0000004a37367210 */ /* 0x000fe40007f9e0ff */
[----:B------:R-:W-:Y:S01]  /*b0c0*/  LEA.HI.X.SX32 R47, R47, R78, 0x1, P3 ;  /* 0x0000004e2f2f7211 */ /* 0x000fe200018f0eff */
[----:B------:R0:W-:Y:S01]  /*b0d0*/  STG.E.U8 desc[UR20][R24.64], R91 ;  /* 0x0000005b18007986 */ /* 0x0001e2000c101114 */
[----:B------:R-:W-:Y:S02]  /*b0e0*/  IADD3 R56, P3, R57, R74, RZ ;  /* 0x0000004a39387210 */ /* 0x000fe40007f7e0ff */
[----:B------:R-:W-:Y:S01]  /*b0f0*/  LEA.HI.X.SX32 R51, R51, R78, 0x1, P5 ;  /* 0x0000004e33337211 */ /* 0x000fe200028f0eff */
[----:B------:R-:W-:Y:S01]  /*b100*/  STG.E.U8 desc[UR20][R26.64], R89 ;  /* 0x000000591a007986 */ /* 0x000fe2000c101114 */
[----:B------:R-:W-:-:S02]  /*b110*/  IADD3 R60, P5, R61, R74, RZ ;  /* 0x0000004a3d3c7210 */ /* 0x000fc40007fbe0ff */
[----:B------:R-:W-:Y:S01]  /*b120*/  LEA.HI.X.SX32 R53, R53, R78, 0x1, P2 ;  /* 0x0000004e35357211 */ /* 0x000fe200010f0eff */
[----:B------:R-:W-:Y:S01]  /*b130*/  STG.E.U8 desc[UR20][R28.64], R87 ;  /* 0x000000571c007986 */ /* 0x000fe2000c101114 */
[----:B------:R-:W-:Y:S02]  /*b140*/  IADD3 R62, P2, R63, R74, RZ ;  /* 0x0000004a3f3e7210 */ /* 0x000fe40007f5e0ff */
[----:B------:R-:W-:Y:S01]  /*b150*/  LEA.HI.X.SX32 R55, R55, R78, 0x1, P4 ;  /* 0x0000004e37377211 */ /* 0x000fe200020f0eff */
[----:B------:R-:W-:Y:S01]  /*b160*/  STG.E.U8 desc[UR20][R30.64], R85 ;  /* 0x000000551e007986 */ /* 0x000fe2000c101114 */
[----:B------:R-:W-:Y:S02]  /*b170*/  IADD3 R64, P4, R65, R74, RZ ;  /* 0x0000004a41407210 */ /* 0x000fe40007f9e0ff */
[----:B------:R-:W-:Y:S01]  /*b180*/  LEA.HI.X.SX32 R57, R57, R78, 0x1, P3 ;  /* 0x0000004e39397211 */ /* 0x000fe200018f0eff */
[----:B------:R1:W-:Y:S01]  /*b190*/  STG.E.U8 desc[UR20][R32.64], R83 ;  /* 0x0000005320007986 */ /* 0x0003e2000c101114 */
[----:B------:R-:W-:-:S02]  /*b1a0*/  IADD3 R66, P3, R67, R74, RZ ;  /* 0x0000004a43427210 */ /* 0x000fc40007f7e0ff */
[----:B------:R-:W-:Y:S01]  /*b1b0*/  IADD3 R68, P6, R69, R74, RZ ;  /* 0x0000004a45447210 */ /* 0x000fe20007fde0ff */
[----:B------:R-:W-:Y:S01]  /*b1c0*/  STG.E.U8 desc[UR20][R34.64], R81 ;  /* 0x0000005122007986 */ /* 0x000fe2000c101114 */
[----:B------:R-:W-:Y:S02]  /*b1d0*/  LEA.HI.X.SX32 R61, R61, R78, 0x1, P5 ;  /* 0x0000004e3d3d7211 */ /* 0x000fe400028f0eff */
[----:B------:R-:W-:Y:S01]  /*b1e0*/  IADD3 R70, P5, R71, R74, RZ ;  /* 0x0000004a47467210 */ /* 0x000fe20007fbe0ff */
[----:B------:R-:W-:Y:S01]  /*b1f0*/  STG.E.U8 desc[UR20][R36.64], R79 ;  /* 0x0000004f24007986 */ /* 0x000fe2000c101114 */
[----:B------:R-:W-:Y:S02]  /*b200*/  LEA.HI.X.SX32 R63, R63, R78, 0x1, P2 ;  /* 0x0000004e3f3f7211 */ /* 0x000fe400010f0eff */
[----:B------:R-:W-:Y:S01]  /*b210*/  IADD3 R72, P2, R73, R74, RZ ;  /* 0x0000004a49487210 */ /* 0x000fe20007f5e0ff */
[----:B------:R-:W-:Y:S01]  /*b220*/  STG.E.U8 desc[UR20][R38.64], R77 ;  /* 0x0000004d26007986 */ /* 0x000fe2000c101114 */
[----:B0-----:R-:W-:Y:S01]  /*b230*/  PRMT R91, R4, 0x7770, RZ ;  /* 0x00007770045b7816 */ /* 0x001fe200000000ff */
[----:B-1----:R-:W0:Y:S01]  /*b240*/  LDC.64 R32, c[0x0][0x230] ;  /* 0x00008c00ff207b82 */ /* 0x002e220000000a00 */
[----:B------:R-:W-:-:S02]  /*b250*/  PRMT R31, R5, 0x7770, RZ ;  /* 0x00007770051f7816 */ /* 0x000fc400000000ff */
[----:B------:R-:W-:Y:S01]  /*b260*/  PRMT R29, R6, 0x7770, RZ ;  /* 0x00007770061d7816 */ /* 0x000fe200000000ff */
[----:B------:R-:W-:Y:S01]  /*b270*/  STG.E.U8 desc[UR20][R44.64], R91 ;  /* 0x0000005b2c007986 */ /* 0x000fe2000c101114 */
[C---:B------:R-:W-:Y:S02]  /*b280*/  PRMT R9, R7.reuse, 0x7773, RZ ;  /* 0x0000777307097816 */ /* 0x040fe400000000ff */
[C---:B------:R-:W-:Y:S01]  /*b290*/  PRMT R15, R7.reuse, 0x7772, RZ ;  /* 0x00007772070f7816 */ /* 0x040fe200000000ff */
[----:B------:R-:W-:Y:S01]  /*b2a0*/  STG.E.U8 desc[UR20][R46.64], R31 ;  /* 0x0000001f2e007986 */ /* 0x000fe2000c101114 */
[C---:B------:R-:W-:Y:S02]  /*b2b0*/  PRMT R23, R7.reuse, 0x7771, RZ ;  /* 0x0000777107177816 */ /* 0x040fe400000000ff */
[----:B------:R-:W-:Y:S01]  /*b2c0*/  PRMT R7, R7, 0x7770, RZ ;  /* 0x0000777007077816 */ /* 0x000fe200000000ff */
[----:B------:R-:W-:Y:S01]  /*b2d0*/  STG.E.U8 desc[UR20][R48.64], R29 ;  /* 0x0000001d30007986 */ /* 0x000fe2000c101114 */
[----:B------:R-:W-:-:S02]  /*b2e0*/  PRMT R43, R4, 0x7771, RZ ;  /* 0x00007771042b7816 */ /* 0x000fc400000000ff */
[C---:B------:R-:W-:Y:S01]  /*b2f0*/  PRMT R27, R5.reuse, 0x7771, RZ ;  /* 0x00007771051b7816 */ /* 0x040fe200000000ff */
[----:B------:R-:W-:Y:S01]  /*b300*/  STG.E.U8 desc[UR20][R50.64], R7 ;  /* 0x0000000732007986 */ /* 0x000fe2000c101114 */
[----:B------:R-:W-:Y:S02]  /*b310*/  PRMT R25, R6, 0x7771, RZ ;  /* 0x0000777106197816 */ /* 0x000fe400000000ff */
[----:B------:R-:W-:Y:S01]  /*b320*/  PRMT R21, R4, 0x7772, RZ ;  /* 0x0000777204157816 */ /* 0x000fe200000000ff */
[----:B------:R1:W-:Y:S01]  /*b330*/  STG.E.U8 desc[UR20][R52.64], R43 ;  /* 0x0000002b34007986 */ /* 0x0003e2000c101114 */
[----:B------:R-:W-:Y:S02]  /*b340*/  PRMT R19, R5, 0x7772, RZ ;  /* 0x0000777205137816 */ /* 0x000fe400000000ff */
[----:B------:R-:W-:Y:S01]  /*b350*/  LEA.HI.X.SX32 R65, R65, R78, 0x1, P4 ;  /* 0x0000004e41417211 */ /* 0x000fe200020f0eff */
[----:B------:R-:W-:Y:S01]  /*b360*/  STG.E.U8 desc[UR20][R54.64], R27 ;  /* 0x0000001b36007986 */ /* 0x000fe2000c101114 */
[----:B------:R-:W-:-:S02]  /*b370*/  PRMT R17, R6, 0x7772, RZ ;  /* 0x0000777206117816 */ /* 0x000fc400000000ff */
[----:B------:R-:W-:Y:S01]  /*b380*/  IADD3 R74, P4, R75, R74, RZ ;  /* 0x0000004a4b4a7210 */ /* 0x000fe20007f9e0ff */
[----:B------:R-:W-:Y:S01]  /*b390*/  STG.E.U8 desc[UR20][R56.64], R25 ;  /* 0x0000001938007986 */ /* 0x000fe2000c101114 */
[-C--:B------:R-:W-:Y:S02]  /*b3a0*/  LEA.HI.X.SX32 R67, R67, R78.reuse, 0x1, P3 ;  /* 0x0000004e43437211 */ /* 0x080fe400018f0eff */
[-C--:B------:R-:W-:Y:S01]  /*b3b0*/  LEA.HI.X.SX32 R69, R69, R78.reuse, 0x1, P6 ;  /* 0x0000004e45457211 */ /* 0x080fe200030f0eff */
[----:B------:R-:W-:Y:S01]  /*b3c0*/  STG.E.U8 desc[UR20][R58.64], R23 ;  /* 0x000000173a007986 */ /* 0x000fe2000c101114 */
[----:B------:R-:W-:Y:S02]  /*b3d0*/  PRMT R13, R4, 0x7773, RZ ;  /* 0x00007773040d7816 */ /* 0x000fe400000000ff */
[----:B------:R-:W-:Y:S01]  /*b3e0*/  LEA.HI.X.SX32 R71, R71, R78, 0x1, P5 ;  /* 0x0000004e47477211 */ /* 0x000fe200028f0eff */
[----:B------:R-:W-:Y:S01]  /*b3f0*/  STG.E.U8 desc[UR20][R60.64], R21 ;  /* 0x000000153c007986 */ /* 0x000fe2000c101114 */
[----:B------:R-:W-:-:S02]  /*b400*/  PRMT R11, R5, 0x7773, RZ ;  /* 0x00007773050b7816 */ /* 0x000fc400000000ff */
[-C--:B------:R-:W-:Y:S01]  /*b410*/  LEA.HI.X.SX32 R73, R73, R78.reuse, 0x1, P2 ;  /* 0x0000004e49497211 */ /* 0x080fe200010f0eff */
[----:B------:R-:W-:Y:S01]  /*b420*/  STG.E.U8 desc[UR20][R62.64], R19 ;  /* 0x000000133e007986 */ /* 0x000fe2000c101114 */
[----:B------:R-:W-:Y:S02]  /*b430*/  PRMT R5, R6, 0x7773, RZ ;  /* 0x0000777306057816 */ /* 0x000fe400000000ff */
[----:B------:R-:W-:Y:S01]  /*b440*/  LEA.HI.X.SX32 R75, R75, R78, 0x1, P4 ;  /* 0x0000004e4b4b7211 */ /* 0x000fe200020f0eff */
[----:B------:R-:W-:Y:S01]  /*b450*/  STG.E.U8 desc[UR20][R64.64], R17 ;  /* 0x0000001140007986 */ /* 0x000fe2000c101114 */
[C---:B------:R-:W-:Y:S01]  /*b460*/  LOP3.LUT P2, RZ, R0.reuse, 0x40, RZ, 0xc0, !PT ;  /* 0x0000004000ff7812 */ /* 0x040fe2000784c0ff */
[----:B------:R-:W-:Y:S01]  /*b470*/  IMAD.SHL.U32 R0, R0, 0x2, RZ ;  /* 0x0000000200007824 */ /* 0x000fe200078e00ff */
[----:B------:R-:W-:Y:S01]  /*b480*/  FSEL R41, R41, -INF , P1 ;  /* 0xff80000029297808 */ /* 0x000fe20000800000 */
[----:B------:R-:W-:Y:S03]  /*b490*/  STG.E.U8 desc[UR20][R66.64], R15 ;  /* 0x0000000f42007986 */ /* 0x000fe6000c101114 */
[----:B------:R-:W-:Y:S01]  /*b4a0*/  LOP3.LUT R3, R0, 0xf8, RZ, 0xc0, !PT ;  /* 0x000000f800037812 */ /* 0x000fe200078ec0ff */
[----:B------:R-:W-:Y:S01]  /*b4b0*/  STG.E.U8 desc[UR20][R68.64], R13 ;  /* 0x0000000d44007986 */ /* 0x000fe2000c101114 */
[----:B-1----:R-:W-:Y:S01]  /*b4c0*/  FFMA R43, R41, 0.69314718246459960938, R40 ;  /* 0x3f317218292b7823 */ /* 0x002fe20000000028 */
[----:B------:R-:W-:-:S02]  /*b4d0*/  IMAD.HI R0, R130, 0x4, RZ ;  /* 0x0000000482007827 */ /* 0x000fc400078e02ff */
[----:B------:R-:W-:Y:S04]  /*b4e0*/  STG.E.U8 desc[UR20][R70.64], R11 ;  /* 0x0000000b46007986 */ /* 0x000fe8000c101114 */
[----:B------:R1:W-:Y:S04]  /*b4f0*/  STG.E.U8 desc[UR20][R72.64], R5 ;  /* 0x0000000548007986 */ /* 0x0003e8000c101114 */
[----:B------:R2:W-:Y:S01]  /*b500*/  STG.E.U8 desc[UR20][R74.64], R9 ;  /* 0x000000094a007986 */ /* 0x0005e2000c101114 */
[----:B------:R-:W-:Y:S01]  /*b510*/  BAR.SYNC.DEFER_BLOCKING 0x0 ;  /* 0x0000000000007b1d */ /* 0x000fe20000010000 */
[----:B-1----:R-:W-:-:S05]  /*b520*/  IMAD.SHL.U32 R5, R130, 0x4, RZ ;  /* 0x0000000482057824 */ /* 0x002fca00078e00ff */
[----:B0-----:R-:W-:-:S04]  /*b530*/  IADD3 R4, P0, P1, R5, UR6, R32 ;  /* 0x0000000605047c10 */ /* 0x001fc8000f91e020 */
[----:B------:R-:W-:Y:S01]  /*b540*/  IADD3.X R5, R0, UR5, R33, P0, P1 ;  /* 0x0000000500057c10 */ /* 0x000fe200087e2421 */
[----:B------:R2:W-:Y:S01]  /*b550*/  STS.64 [R3+UR17], R42 ;  /* 0x0000002a03007988 */ /* 0x0005e20008000a11 */
[----:B------:R-:W-:Y:S06]  /*b560*/  BAR.SYNC.DEFER_BLOCKING 0x0 ;  /* 0x0000000000007b1d */ /* 0x000fec0000010000 */
[----:B------:R-:W-:Y:S05]  /*b570*/  @P2 EXIT ;  /* 0x000000000000294d */ /* 0x000fea0003800000 */
[----:B--2---:R-:W0:Y:S04]  /*b580*/  LDS R3, [R2] ;  /* 0x0000000002037984 */ /* 0x004e280000000800 */
[----:B0-----:R-:W-:Y:S01]  /*b590*/  STG.E desc[UR20][R4.64], R3 ;  /* 0x0000000304007986 */ /* 0x001fe2000c101914 */
[----:B------:R-:W-:Y:S05]  /*b5a0*/  EXIT ;  /* 0x000000000000794d */ /* 0x000fea0003800000 */
.L_x_2:
[----:B------:R-:W-:-:S00]  /*b5b0*/  BRA `(.L_x_2) ;  /* 0xfffffffc00fc7947 */ /* 0x000fc0000383ffff */
[----:B------:R-:W-:-:S00]  /*b5c0*/  NOP ;  /* 0x0000000000007918 */ /* 0x000fc00000000000 */
        /* <DEDUP_REMOVED lines=11> */
.L_x_3:


//--------------------- .nv.global.init           --------------------------
	.section	.nv.global.init,"aw",@progbits
.nv.global.init:
	.type		_$_str,@object
	.size		_$_str,(.L_0 - _$_str)
_$_str:
        /*0000*/ 	.byte	0x5f, 0x5f, 0x43, 0x55, 0x44, 0x41, 0x5f, 0x46, 0x54, 0x5a, 0x00
.L_0:


//--------------------- .nv.shared.attn_fwd       --------------------------
	.section	.nv.shared.attn_fwd,"aw",@nobits
	.sectionflags	@""
	.align	16
	.zero		1024


//--------------------- .nv.shared.reserved.0     --------------------------
	.section	.nv.shared.reserved.0,"aw",@nobits
	.weak		__nv_reservedSMEM_offset_0_alias
	.size		__nv_reservedSMEM_offset_0_alias, 0, 0
	.other		__nv_reservedSMEM_offset_0_alias,@"STO_CUDA_RESERVED_SHARED STV_DEFAULT"
__nv_reservedSMEM_offset_0_alias:
	.zero		0


//--------------------- .nv.constant0.attn_fwd    --------------------------
	.section	.nv.constant0.attn_fwd,"a",@progbits
	.sectionflags	@""
	.align	4
.nv.constant0.attn_fwd:
	.zero		664


//--------------------- SYMBOLS --------------------------

	.type		.nv.reservedSmem.offset0,@object
	.size		.nv.reservedSmem.offset0,0x4
